	.target	sm_100a

	.elftype	@"ET_EXEC"


//--------------------- .note.nv.tkinfo           --------------------------
	.section	.note.nv.tkinfo,"",@"SHT_NOTE"
	.sectionflags	@"SHF_NOTE_NV_TKINFO"
	.tkinfo
        /*0018*/ 	.word	0x00000002
        /*0030*/ 	.string	""
        /*0030*/ 	.string	"ptxas"
        /*0030*/ 	.string	"Cuda compilation tools, release 13.0, V13.0.88"
        /*0030*/ 	.string	"Build cuda_13.0.r13.0/compiler.36424714_0"
        /*0030*/ 	.string	"-arch sm_100a -m 64 "



//--------------------- .note.nv.cuinfo           --------------------------
	.section	.note.nv.cuinfo,"",@"SHT_NOTE"
	.sectionflags	@"SHF_NOTE_NV_CUINFO"
        /*0018*/ 	.short	0x0002
        /*001a*/ 	.short	0x0064
        /*001c*/ 	.short	0x0082
	.zero		2


//--------------------- .nv.info                  --------------------------
	.section	.nv.info,"",@"SHT_CUDA_INFO"
	.align	4


	//----- nvinfo : EIATTR_REGCOUNT
	.align		4
        /*0000*/ 	.byte	0x04, 0x2f
        /*0002*/ 	.short	(.L_19 - .L_18)
	.align		4
.L_18:
        /*0004*/ 	.word	index@(_ZN7cutlass13device_kernelINS_4gemm6kernel13GemmUniversalIN4cute5tupleIJiiiiEEENS1_10collective13CollectiveMmaINS1_41MainloopSm100TmaUmmaWarpSpecializedSparseILi6ELi2ELi2ENS5_IJNS4_1CILi1EEENSA_ILi2EEESB_EEEEENS5_IJNSA_ILi128EEESF_SF_EEENS_12float_e4m3_tENS5_IJNS4_6LayoutINS5_IJiNS5_IJSC_iEEEiEEENS5_IJlNS5_IJSB_SC_EEElEEEEENSI_INS5_IJNS5_IJSF_iEEESO_iEEENS5_IJNS5_IJSF_NSA_ILi16384EEEEEENS5_IJSB_lEEElEEEEEEEESH_NS5_IJlSB_lEEENS4_8TiledMMAINS4_8MMA_AtomIJNS4_26SM100_MMA_F8F6F4_SS_SPARSEISH_SH_fLi128ELi128ELNS4_4UMMA5MajorE0ELS11_0ELNS10_7ScaleInE0ELS12_0EEEEEENSI_INS5_IJSB_SB_SB_EEENS5_IJNSA_ILi0EEES16_S16_EEEEENS5_IJNS4_10UnderscoreES19_S19_EEEEENS4_23SM90_TMA_LOAD_MULTICASTENS4_14ComposedLayoutINS4_7SwizzleILi2ELi4ELi3EEENS4_25smem_sparse_ptr_flag_bitsILi2ELi8EEENSI_INS5_IJNS5_IJSB_NSA_ILi8EEEEEENS5_IJSC_NSA_ILi64EEEEEEEEENS5_IJNS5_IJS16_SF_EEESL_EEEEEEEvNS4_8identityENS4_13SM90_TMA_LOADENS1D_INS1E_ILi3ELi4ELi3EEENS4_18smem_ptr_flag_bitsILi8EEENSI_INS5_IJS1I_SF_EEENS5_IJSF_SB_EEEEEEEvS1R_EENS_8epilogue10collective18CollectiveEpilogueINS21_23Sm100TmaWarpSpecializedILi4ELi2ELi32ELb1ELb0EEEJSG_NS5_IJNSI_ISF_SB_EENSI_INSA_ILi32EEESB_EEEEEfNS5_IJSB_llEEEfS2A_NS21_6fusion15FusionCallbacksIS25_NS2B_17LinearCombinationIffffLNS_15FloatRoundStyleE2EEESG_S29_JEEENS4_5SM1004TMEM4LOAD26SM100_TMEM_LOAD_32dp32b32xES1S_NS1D_INS1E_ILi2ELi5ELi2EEENS1U_ILi32EEENSI_INS5_IJS27_NSA_ILi4EEEEEENS5_IJSB_S27_EEEEEEENS4_39AutoVectorizingCopyWithAssumedAlignmentILi128EEENS4_14SM90_TMA_STOREES2R_S2T_S2T_EEEvvEEEEvNT_6ParamsE)
        /*0008*/ 	.word	0x00000079


	//----- nvinfo : EIATTR_FRAME_SIZE
	.align		4
.L_19:
        /*000c*/ 	.byte	0x04, 0x11
        /*000e*/ 	.short	(.L_21 - .L_20)
	.align		4
.L_20:
        /*0010*/ 	.word	index@($__internal_2_$__cuda_sm10x_tcgen05_guardrail_trap_unallocated_columns_being_dealloced)
        /*0014*/ 	.word	0x00000000


	//----- nvinfo : EIATTR_FRAME_SIZE
	.align		4
.L_21:
        /*0018*/ 	.byte	0x04, 0x11
        /*001a*/ 	.short	(.L_23 - .L_22)
	.align		4
.L_22:
        /*001c*/ 	.word	index@($__internal_1_$__cuda_sm10x_tcgen05_guardrail_trap_phase_invalid_during_alloc)
        /*0020*/ 	.word	0x00000000


	//----- nvinfo : EIATTR_FRAME_SIZE
	.align		4
.L_23:
        /*0024*/ 	.byte	0x04, 0x11
        /*0026*/ 	.short	(.L_25 - .L_24)
	.align		4
.L_24:
        /*0028*/ 	.word	index@($__internal_0_$__cuda_sm10x_tcgen05_guardrail_trap_col_being_dealloced_not_returned_by_alloc)
        /*002c*/ 	.word	0x00000000


	//----- nvinfo : EIATTR_FRAME_SIZE
	.align		4
.L_25:
        /*0030*/ 	.byte	0x04, 0x11
        /*0032*/ 	.short	(.L_27 - .L_26)
	.align		4
.L_26:
        /*0034*/ 	.word	index@(_ZN7cutlass13device_kernelINS_4gemm6kernel13GemmUniversalIN4cute5tupleIJiiiiEEENS1_10collective13CollectiveMmaINS1_41MainloopSm100TmaUmmaWarpSpecializedSparseILi6ELi2ELi2ENS5_IJNS4_1CILi1EEENSA_ILi2EEESB_EEEEENS5_IJNSA_ILi128EEESF_SF_EEENS_12float_e4m3_tENS5_IJNS4_6LayoutINS5_IJiNS5_IJSC_iEEEiEEENS5_IJlNS5_IJSB_SC_EEElEEEEENSI_INS5_IJNS5_IJSF_iEEESO_iEEENS5_IJNS5_IJSF_NSA_ILi16384EEEEEENS5_IJSB_lEEElEEEEEEEESH_NS5_IJlSB_lEEENS4_8TiledMMAINS4_8MMA_AtomIJNS4_26SM100_MMA_F8F6F4_SS_SPARSEISH_SH_fLi128ELi128ELNS4_4UMMA5MajorE0ELS11_0ELNS10_7ScaleInE0ELS12_0EEEEEENSI_INS5_IJSB_SB_SB_EEENS5_IJNSA_ILi0EEES16_S16_EEEEENS5_IJNS4_10UnderscoreES19_S19_EEEEENS4_23SM90_TMA_LOAD_MULTICASTENS4_14ComposedLayoutINS4_7SwizzleILi2ELi4ELi3EEENS4_25smem_sparse_ptr_flag_bitsILi2ELi8EEENSI_INS5_IJNS5_IJSB_NSA_ILi8EEEEEENS5_IJSC_NSA_ILi64EEEEEEEEENS5_IJNS5_IJS16_SF_EEESL_EEEEEEEvNS4_8identityENS4_13SM90_TMA_LOADENS1D_INS1E_ILi3ELi4ELi3EEENS4_18smem_ptr_flag_bitsILi8EEENSI_INS5_IJS1I_SF_EEENS5_IJSF_SB_EEEEEEEvS1R_EENS_8epilogue10collective18CollectiveEpilogueINS21_23Sm100TmaWarpSpecializedILi4ELi2ELi32ELb1ELb0EEEJSG_NS5_IJNSI_ISF_SB_EENSI_INSA_ILi32EEESB_EEEEEfNS5_IJSB_llEEEfS2A_NS21_6fusion15FusionCallbacksIS25_NS2B_17LinearCombinationIffffLNS_15FloatRoundStyleE2EEESG_S29_JEEENS4_5SM1004TMEM4LOAD26SM100_TMEM_LOAD_32dp32b32xES1S_NS1D_INS1E_ILi2ELi5ELi2EEENS1U_ILi32EEENSI_INS5_IJS27_NSA_ILi4EEEEEENS5_IJSB_S27_EEEEEEENS4_39AutoVectorizingCopyWithAssumedAlignmentILi128EEENS4_14SM90_TMA_STOREES2R_S2T_S2T_EEEvvEEEEvNT_6ParamsE)
        /*0038*/ 	.word	0x00000000


	//----- nvinfo : EIATTR_MIN_STACK_SIZE
	.align		4
.L_27:
        /*003c*/ 	.byte	0x04, 0x12
        /*003e*/ 	.short	(.L_29 - .L_28)
	.align		4
.L_28:
        /*0040*/ 	.word	index@(_ZN7cutlass13device_kernelINS_4gemm6kernel13GemmUniversalIN4cute5tupleIJiiiiEEENS1_10collective13CollectiveMmaINS1_41MainloopSm100TmaUmmaWarpSpecializedSparseILi6ELi2ELi2ENS5_IJNS4_1CILi1EEENSA_ILi2EEESB_EEEEENS5_IJNSA_ILi128EEESF_SF_EEENS_12float_e4m3_tENS5_IJNS4_6LayoutINS5_IJiNS5_IJSC_iEEEiEEENS5_IJlNS5_IJSB_SC_EEElEEEEENSI_INS5_IJNS5_IJSF_iEEESO_iEEENS5_IJNS5_IJSF_NSA_ILi16384EEEEEENS5_IJSB_lEEElEEEEEEEESH_NS5_IJlSB_lEEENS4_8TiledMMAINS4_8MMA_AtomIJNS4_26SM100_MMA_F8F6F4_SS_SPARSEISH_SH_fLi128ELi128ELNS4_4UMMA5MajorE0ELS11_0ELNS10_7ScaleInE0ELS12_0EEEEEENSI_INS5_IJSB_SB_SB_EEENS5_IJNSA_ILi0EEES16_S16_EEEEENS5_IJNS4_10UnderscoreES19_S19_EEEEENS4_23SM90_TMA_LOAD_MULTICASTENS4_14ComposedLayoutINS4_7SwizzleILi2ELi4ELi3EEENS4_25smem_sparse_ptr_flag_bitsILi2ELi8EEENSI_INS5_IJNS5_IJSB_NSA_ILi8EEEEEENS5_IJSC_NSA_ILi64EEEEEEEEENS5_IJNS5_IJS16_SF_EEESL_EEEEEEEvNS4_8identityENS4_13SM90_TMA_LOADENS1D_INS1E_ILi3ELi4ELi3EEENS4_18smem_ptr_flag_bitsILi8EEENSI_INS5_IJS1I_SF_EEENS5_IJSF_SB_EEEEEEEvS1R_EENS_8epilogue10collective18CollectiveEpilogueINS21_23Sm100TmaWarpSpecializedILi4ELi2ELi32ELb1ELb0EEEJSG_NS5_IJNSI_ISF_SB_EENSI_INSA_ILi32EEESB_EEEEEfNS5_IJSB_llEEEfS2A_NS21_6fusion15FusionCallbacksIS25_NS2B_17LinearCombinationIffffLNS_15FloatRoundStyleE2EEESG_S29_JEEENS4_5SM1004TMEM4LOAD26SM100_TMEM_LOAD_32dp32b32xES1S_NS1D_INS1E_ILi2ELi5ELi2EEENS1U_ILi32EEENSI_INS5_IJS27_NSA_ILi4EEEEEENS5_IJSB_S27_EEEEEEENS4_39AutoVectorizingCopyWithAssumedAlignmentILi128EEENS4_14SM90_TMA_STOREES2R_S2T_S2T_EEEvvEEEEvNT_6ParamsE)
        /*0044*/ 	.word	0x00000000
.L_29:


//--------------------- .nv.compat                --------------------------
	.section	.nv.compat,"",@"SHT_CUDA_COMPAT_INFO"
	.align	4
        /*0000*/ 	.byte	0x02, 0x09, 0x01, 0x00, 0x02, 0x02, 0x02, 0x00, 0x02, 0x05, 0x05, 0x00, 0x03, 0x07, 0x01, 0x01
        /*0010*/ 	.byte	0x02, 0x03, 0x01, 0x00, 0x02, 0x06, 0x01, 0x00, 0x04, 0x0b, 0x08, 0x00, 0x09, 0x00, 0x00, 0x00
        /*0020*/ 	.byte	0x00, 0x00, 0x00, 0x00


//--------------------- .nv.info._ZN7cutlass13device_kernelINS_4gemm6kernel13GemmUniversalIN4cute5tupleIJiiiiEEENS1_10collective13CollectiveMmaINS1_41MainloopSm100TmaUmmaWarpSpecializedSparseILi6ELi2ELi2ENS5_IJNS4_1CILi1EEENSA_ILi2EEESB_EEEEENS5_IJNSA_ILi128EEESF_SF_EEENS_12float_e4m3_tENS5_IJNS4_6LayoutINS5_IJiNS5_IJSC_iEEEiEEENS5_IJlNS5_IJSB_SC_EEElEEEEENSI_INS5_IJNS5_IJSF_iEEESO_iEEENS5_IJNS5_IJSF_NSA_ILi16384EEEEEENS5_IJSB_lEEElEEEEEEEESH_NS5_IJlSB_lEEENS4_8TiledMMAINS4_8MMA_AtomIJNS4_26SM100_MMA_F8F6F4_SS_SPARSEISH_SH_fLi128ELi128ELNS4_4UMMA5MajorE0ELS11_0ELNS10_7ScaleInE0ELS12_0EEEEEENSI_INS5_IJSB_SB_SB_EEENS5_IJNSA_ILi0EEES16_S16_EEEEENS5_IJNS4_10UnderscoreES19_S19_EEEEENS4_23SM90_TMA_LOAD_MULTICASTENS4_14ComposedLayoutINS4_7SwizzleILi2ELi4ELi3EEENS4_25smem_sparse_ptr_flag_bitsILi2ELi8EEENSI_INS5_IJNS5_IJSB_NSA_ILi8EEEEEENS5_IJSC_NSA_ILi64EEEEEEEEENS5_IJNS5_IJS16_SF_EEESL_EEEEEEEvNS4_8identityENS4_13SM90_TMA_LOADENS1D_INS1E_ILi3ELi4ELi3EEENS4_18smem_ptr_flag_bitsILi8EEENSI_INS5_IJS1I_SF_EEENS5_IJSF_SB_EEEEEEEvS1R_EENS_8epilogue10collective18CollectiveEpilogueINS21_23Sm100TmaWarpSpecializedILi4ELi2ELi32ELb1ELb0EEEJSG_NS5_IJNSI_ISF_SB_EENSI_INSA_ILi32EEESB_EEEEEfNS5_IJSB_llEEEfS2A_NS21_6fusion15FusionCallbacksIS25_NS2B_17LinearCombinationIffffLNS_15FloatRoundStyleE2EEESG_S29_JEEENS4_5SM1004TMEM4LOAD26SM100_TMEM_LOAD_32dp32b32xES1S_NS1D_INS1E_ILi2ELi5ELi2EEENS1U_ILi32EEENSI_INS5_IJS27_NSA_ILi4EEEEEENS5_IJSB_S27_EEEEEEENS4_39AutoVectorizingCopyWithAssumedAlignmentILi128EEENS4_14SM90_TMA_STOREES2R_S2T_S2T_EEEvvEEEEvNT_6ParamsE --------------------------
	.section	.nv.info._ZN7cutlass13device_kernelINS_4gemm6kernel13GemmUniversalIN4cute5tupleIJiiiiEEENS1_10collective13CollectiveMmaINS1_41MainloopSm100TmaUmmaWarpSpecializedSparseILi6ELi2ELi2ENS5_IJNS4_1CILi1EEENSA_ILi2EEESB_EEEEENS5_IJNSA_ILi128EEESF_SF_EEENS_12float_e4m3_tENS5_IJNS4_6LayoutINS5_IJiNS5_IJSC_iEEEiEEENS5_IJlNS5_IJSB_SC_EEElEEEEENSI_INS5_IJNS5_IJSF_iEEESO_iEEENS5_IJNS5_IJSF_NSA_ILi16384EEEEEENS5_IJSB_lEEElEEEEEEEESH_NS5_IJlSB_lEEENS4_8TiledMMAINS4_8MMA_AtomIJNS4_26SM100_MMA_F8F6F4_SS_SPARSEISH_SH_fLi128ELi128ELNS4_4UMMA5MajorE0ELS11_0ELNS10_7ScaleInE0ELS12_0EEEEEENSI_INS5_IJSB_SB_SB_EEENS5_IJNSA_ILi0EEES16_S16_EEEEENS5_IJNS4_10UnderscoreES19_S19_EEEEENS4_23SM90_TMA_LOAD_MULTICASTENS4_14ComposedLayoutINS4_7SwizzleILi2ELi4ELi3EEENS4_25smem_sparse_ptr_flag_bitsILi2ELi8EEENSI_INS5_IJNS5_IJSB_NSA_ILi8EEEEEENS5_IJSC_NSA_ILi64EEEEEEEEENS5_IJNS5_IJS16_SF_EEESL_EEEEEEEvNS4_8identityENS4_13SM90_TMA_LOADENS1D_INS1E_ILi3ELi4ELi3EEENS4_18smem_ptr_flag_bitsILi8EEENSI_INS5_IJS1I_SF_EEENS5_IJSF_SB_EEEEEEEvS1R_EENS_8epilogue10collective18CollectiveEpilogueINS21_23Sm100TmaWarpSpecializedILi4ELi2ELi32ELb1ELb0EEEJSG_NS5_IJNSI_ISF_SB_EENSI_INSA_ILi32EEESB_EEEEEfNS5_IJSB_llEEEfS2A_NS21_6fusion15FusionCallbacksIS25_NS2B_17LinearCombinationIffffLNS_15FloatRoundStyleE2EEESG_S29_JEEENS4_5SM1004TMEM4LOAD26SM100_TMEM_LOAD_32dp32b32xES1S_NS1D_INS1E_ILi2ELi5ELi2EEENS1U_ILi32EEENSI_INS5_IJS27_NSA_ILi4EEEEEENS5_IJSB_S27_EEEEEEENS4_39AutoVectorizingCopyWithAssumedAlignmentILi128EEENS4_14SM90_TMA_STOREES2R_S2T_S2T_EEEvvEEEEvNT_6ParamsE,"",@"SHT_CUDA_INFO"
	.sectionflags	@""
	.align	4


	//----- nvinfo : EIATTR_CUDA_API_VERSION
	.align		4
        /*0000*/ 	.byte	0x04, 0x37
        /*0002*/ 	.short	(.L_31 - .L_30)
.L_30:
        /*0004*/ 	.word	0x00000082


	//----- nvinfo : EIATTR_KPARAM_INFO
	.align		4
.L_31:
        /*0008*/ 	.byte	0x04, 0x17
        /*000a*/ 	.short	(.L_33 - .L_32)
.L_32:
        /*000c*/ 	.word	0x00000000
        /*0010*/ 	.short	0x0000
        /*0012*/ 	.short	0x0000
        /*0014*/ 	.byte	0x00, 0xf0, 0x01, 0x28


	//----- nvinfo : EIATTR_AT_ENTRY_FRAGMENTS
	.align		4
.L_33:
        /*0018*/ 	.byte	0x04, 0x4f
        /*001a*/ 	.short	(.L_35 - .L_34)


	//   ....[0]....
.L_34:
        /*001c*/ 	.word	0x00000006


	//----- nvinfo : EIATTR_RESERVED_SMEM_USED
	.align		4
.L_35:
        /*0020*/ 	.byte	0x01, 0x41
	.zero		2


	//----- nvinfo : EIATTR_SPARSE_MMA_MASK
	.align		4
        /*0024*/ 	.byte	0x03, 0x50
        /*0026*/ 	.short	0x0040


	//----- nvinfo : EIATTR_TCGEN05_1CTA_USED
	.align		4
        /*0028*/ 	.byte	0x01, 0x51
	.zero		2


	//----- nvinfo : EIATTR_MAXREG_COUNT
	.align		4
        /*002c*/ 	.byte	0x03, 0x1b
        /*002e*/ 	.short	0x00ff


	//----- nvinfo : EIATTR_NUM_BARRIERS
	.align		4
        /*0030*/ 	.byte	0x02, 0x4c
        /*0032*/ 	.byte	0x07
	.zero		1


	//----- nvinfo : EIATTR_EXTERNS
	.align		4
        /*0034*/ 	.byte	0x04, 0x0f
        /*0036*/ 	.short	(.L_37 - .L_36)


	//   ....[0]....
	.align		4
.L_36:
        /*0038*/ 	.word	index@(__assertfail)


	//----- nvinfo : EIATTR_MERCURY_ISA_VERSION
	.align		4
.L_37:
        /*003c*/ 	.byte	0x03, 0x5f
        /*003e*/ 	.short	0x0101


	//----- nvinfo : EIATTR_INT_WARP_WIDE_INSTR_OFFSETS
	.align		4
        /*0040*/ 	.byte	0x04, 0x31
        /*0042*/ 	.short	(.L_39 - .L_38)


	//   ....[0]....
.L_38:
        /*0044*/ 	.word	0x00001ce0


	//   ....[1]....
        /*0048*/ 	.word	0x000036a0


	//   ....[2]....
        /*004c*/ 	.word	0x000036c0


	//   ....[3]....
        /*0050*/ 	.word	0x000036f0


	//   ....[4]....
        /*0054*/ 	.word	0x00003ff0


	//   ....[5]....
        /*0058*/ 	.word	0x00004010


	//   ....[6]....
        /*005c*/ 	.word	0x000040b0


	//   ....[7]....
        /*0060*/ 	.word	0x00004150


	//   ....[8]....
        /*0064*/ 	.word	0x00004210


	//   ....[9]....
        /*0068*/ 	.word	0x00004290


	//   ....[10]....
        /*006c*/ 	.word	0x000042b0


	//   ....[11]....
        /*0070*/ 	.word	0x00004380


	//   ....[12]....
        /*0074*/ 	.word	0x00004410


	//   ....[13]....
        /*0078*/ 	.word	0x000044d0


	//   ....[14]....
        /*007c*/ 	.word	0x00004560


	//   ....[15]....
        /*0080*/ 	.word	0x00004580


	//   ....[16]....
        /*0084*/ 	.word	0x000046b0


	//   ....[17]....
        /*0088*/ 	.word	0x00004710


	//   ....[18]....
        /*008c*/ 	.word	0x000047c0


	//   ....[19]....
        /*0090*/ 	.word	0x00004910


	//   ....[20]....
        /*0094*/ 	.word	0x00004970


	//   ....[21]....
        /*0098*/ 	.word	0x00004990


	//   ....[22]....
        /*009c*/ 	.word	0x000049b0


	//   ....[23]....
        /*00a0*/ 	.word	0x00004ba0


	//----- nvinfo : EIATTR_COOP_GROUP_MASK_REGIDS
	.align		4
.L_39:
        /*00a4*/ 	.byte	0x04, 0x29
        /*00a6*/ 	.short	(.L_41 - .L_40)


	//   ....[0]....
.L_40:
        /*00a8*/ 	.word	0xffffffff


	//   ....[1]....
        /*00ac*/ 	.word	0xffffffff


	//   ....[2]....
        /*00b0*/ 	.word	0xffffffff


	//   ....[3]....
        /*00b4*/ 	.word	0xffffffff


	//   ....[4]....
        /*00b8*/ 	.word	0xffffffff


	//   ....[5]....
        /*00bc*/ 	.word	0xffffffff


	//   ....[6]....
        /*00c0*/ 	.word	0xffffffff


	//   ....[7]....
        /*00c4*/ 	.word	0xffffffff


	//   ....[8]....
        /*00c8*/ 	.word	0xffffffff


	//   ....[9]....
        /*00cc*/ 	.word	0xffffffff


	//   ....[10]....
        /*00d0*/ 	.word	0xffffffff


	//   ....[11]....
        /*00d4*/ 	.word	0xffffffff


	//   ....[12]....
        /*00d8*/ 	.word	0xffffffff


	//   ....[13]....
        /*00dc*/ 	.word	0xffffffff


	//----- nvinfo : EIATTR_COOP_GROUP_INSTR_OFFSETS
	.align		4
.L_41:
        /*00e0*/ 	.byte	0x04, 0x28
        /*00e2*/ 	.short	(.L_43 - .L_42)


	//   ....[0]....
.L_42:
        /*00e4*/ 	.word	0x00000090


	//   ....[1]....
        /*00e8*/ 	.word	0x00000500


	//   ....[2]....
        /*00ec*/ 	.word	0x000006e0


	//   ....[3]....
        /*00f0*/ 	.word	0x00000880


	//   ....[4]....
        /*00f4*/ 	.word	0x00000980


	//   ....[5]....
        /*00f8*/ 	.word	0x00000af0


	//   ....[6]....
        /*00fc*/ 	.word	0x00000c50


	//   ....[7]....
        /*0100*/ 	.word	0x00000e00


	//   ....[8]....
        /*0104*/ 	.word	0x00001bd0


	//   ....[9]....
        /*0108*/ 	.word	0x00002ac0


	//   ....[10]....
        /*010c*/ 	.word	0x00002cd0


	//   ....[11]....
        /*0110*/ 	.word	0x00002d00


	//   ....[12]....
        /*0114*/ 	.word	0x00003580


	//   ....[13]....
        /*0118*/ 	.word	0x000037b0


	//----- nvinfo : EIATTR_VRC_CTA_INIT_COUNT
	.align		4
.L_43:
        /*011c*/ 	.byte	0x02, 0x4a
        /*011e*/ 	.byte	0x80
	.zero		1


	//----- nvinfo : EIATTR_SYSCALL_OFFSETS
	.align		4
        /*0120*/ 	.byte	0x04, 0x46
        /*0122*/ 	.short	(.L_45 - .L_44)


	//   ....[0]....
.L_44:
        /*0124*/ 	.word	0x00005640


	//   ....[1]....
        /*0128*/ 	.word	0x00005730


	//   ....[2]....
        /*012c*/ 	.word	0x00006150


	//   ....[3]....
        /*0130*/ 	.word	0x00006f40


	//   ....[4]....
        /*0134*/ 	.word	0x00007d10


	//   ....[5]....
        /*0138*/ 	.word	0x00008ad0


	//----- nvinfo : EIATTR_MBARRIER_INSTR_OFFSETS
	.align		4
.L_45:
        /*013c*/ 	.byte	0x04, 0x39
        /*013e*/ 	.short	(.L_47 - .L_46)


	//   ....[0]....
.L_46:
        /*0140*/ 	.word	0x00000610
        /*0144*/ 	.word	0x000000ff
        /*0148*/ 	.word	0x00000000
        /*014c*/ 	.short	0x0100
        /*014e*/ 	.byte	0x06
	.zero		1


	//   ....[1]....
        /*0150*/ 	.word	0x00000620
        /*0154*/ 	.word	0x000000ff
        /*0158*/ 	.word	0x00000030
        /*015c*/ 	.short	0x0100
        /*015e*/ 	.byte	0x06
	.zero		1


	//   ....[2]....
        /*0160*/ 	.word	0x00000630
        /*0164*/ 	.word	0x000000ff
        /*0168*/ 	.word	0x00000008
        /*016c*/ 	.short	0x0100
        /*016e*/ 	.byte	0x06
	.zero		1


	//   ....[3]....
        /*0170*/ 	.word	0x00000640
        /*0174*/ 	.word	0x000000ff
        /*0178*/ 	.word	0x00000038
        /*017c*/ 	.short	0x0100
        /*017e*/ 	.byte	0x06
	.zero		1


	//   ....[4]....
        /*0180*/ 	.word	0x00000650
        /*0184*/ 	.word	0x000000ff
        /*0188*/ 	.word	0x00000010
        /*018c*/ 	.short	0x0100
        /*018e*/ 	.byte	0x06
	.zero		1


	//   ....[5]....
        /*0190*/ 	.word	0x00000660
        /*0194*/ 	.word	0x000000ff
        /*0198*/ 	.word	0x00000040
        /*019c*/ 	.short	0x0100
        /*019e*/ 	.byte	0x06
	.zero		1


	//   ....[6]....
        /*01a0*/ 	.word	0x00000670
        /*01a4*/ 	.word	0x000000ff
        /*01a8*/ 	.word	0x00000018
        /*01ac*/ 	.short	0x0100
        /*01ae*/ 	.byte	0x06
	.zero		1


	//   ....[7]....
        /*01b0*/ 	.word	0x00000680
        /*01b4*/ 	.word	0x000000ff
        /*01b8*/ 	.word	0x00000048
        /*01bc*/ 	.short	0x0100
        /*01be*/ 	.byte	0x06
	.zero		1


	//   ....[8]....
        /*01c0*/ 	.word	0x00000690
        /*01c4*/ 	.word	0x000000ff
        /*01c8*/ 	.word	0x00000020
        /*01cc*/ 	.short	0x0100
        /*01ce*/ 	.byte	0x06
	.zero		1


	//   ....[9]....
        /*01d0*/ 	.word	0x000006a0
        /*01d4*/ 	.word	0x000000ff
        /*01d8*/ 	.word	0x00000050
        /*01dc*/ 	.short	0x0100
        /*01de*/ 	.byte	0x06
	.zero		1


	//   ....[10]....
        /*01e0*/ 	.word	0x000006b0
        /*01e4*/ 	.word	0x000000ff
        /*01e8*/ 	.word	0x00000028
        /*01ec*/ 	.short	0x0100
        /*01ee*/ 	.byte	0x06
	.zero		1


	//   ....[11]....
        /*01f0*/ 	.word	0x000006c0
        /*01f4*/ 	.word	0x000000ff
        /*01f8*/ 	.word	0x00000058
        /*01fc*/ 	.short	0x0100
        /*01fe*/ 	.byte	0x06
	.zero		1


	//   ....[12]....
        /*0200*/ 	.word	0x000007f0
        /*0204*/ 	.word	0x000000ff
        /*0208*/ 	.word	0x00000060
        /*020c*/ 	.short	0x0100
        /*020e*/ 	.byte	0x06
	.zero		1


	//   ....[13]....
        /*0210*/ 	.word	0x00000800
        /*0214*/ 	.word	0x000000ff
        /*0218*/ 	.word	0x00000080
        /*021c*/ 	.short	0x0100
        /*021e*/ 	.byte	0x06
	.zero		1


	//   ....[14]....
        /*0220*/ 	.word	0x00000810
        /*0224*/ 	.word	0x000000ff
        /*0228*/ 	.word	0x00000068
        /*022c*/ 	.short	0x0100
        /*022e*/ 	.byte	0x06
	.zero		1


	//   ....[15]....
        /*0230*/ 	.word	0x00000820
        /*0234*/ 	.word	0x000000ff
        /*0238*/ 	.word	0x00000088
        /*023c*/ 	.short	0x0100
        /*023e*/ 	.byte	0x06
	.zero		1


	//   ....[16]....
        /*0240*/ 	.word	0x00000830
        /*0244*/ 	.word	0x000000ff
        /*0248*/ 	.word	0x00000070
        /*024c*/ 	.short	0x0100
        /*024e*/ 	.byte	0x06
	.zero		1


	//   ....[17]....
        /*0250*/ 	.word	0x00000840
        /*0254*/ 	.word	0x000000ff
        /*0258*/ 	.word	0x00000090
        /*025c*/ 	.short	0x0100
        /*025e*/ 	.byte	0x06
	.zero		1


	//   ....[18]....
        /*0260*/ 	.word	0x00000850
        /*0264*/ 	.word	0x000000ff
        /*0268*/ 	.word	0x00000078
        /*026c*/ 	.short	0x0100
        /*026e*/ 	.byte	0x06
	.zero		1


	//   ....[19]....
        /*0270*/ 	.word	0x00000860
        /*0274*/ 	.word	0x000000ff
        /*0278*/ 	.word	0x00000098
        /*027c*/ 	.short	0x0100
        /*027e*/ 	.byte	0x06
	.zero		1


	//   ....[20]....
        /*0280*/ 	.word	0x00000950
        /*0284*/ 	.word	0x000000ff
        /*0288*/ 	.word	0x000000a0
        /*028c*/ 	.short	0x0100
        /*028e*/ 	.byte	0x05
	.zero		1


	//   ....[21]....
        /*0290*/ 	.word	0x00000960
        /*0294*/ 	.word	0x000000ff
        /*0298*/ 	.word	0x000000a8
        /*029c*/ 	.short	0x0100
        /*029e*/ 	.byte	0x05
	.zero		1


	//   ....[22]....
        /*02a0*/ 	.word	0x00000aa0
        /*02a4*/ 	.word	0x000000ff
        /*02a8*/ 	.word	0x000000b0
        /*02ac*/ 	.short	0x0100
        /*02ae*/ 	.byte	0x05
	.zero		1


	//   ....[23]....
        /*02b0*/ 	.word	0x00000ab0
        /*02b4*/ 	.word	0x000000ff
        /*02b8*/ 	.word	0x000000c0
        /*02bc*/ 	.short	0x0100
        /*02be*/ 	.byte	0x05
	.zero		1


	//   ....[24]....
        /*02c0*/ 	.word	0x00000ac0
        /*02c4*/ 	.word	0x000000ff
        /*02c8*/ 	.word	0x000000b8
        /*02cc*/ 	.short	0x0100
        /*02ce*/ 	.byte	0x05
	.zero		1


	//   ....[25]....
        /*02d0*/ 	.word	0x00000ad0
        /*02d4*/ 	.word	0x000000ff
        /*02d8*/ 	.word	0x000000c8
        /*02dc*/ 	.short	0x0100
        /*02de*/ 	.byte	0x05
	.zero		1


	//   ....[26]....
        /*02e0*/ 	.word	0x00000c00
        /*02e4*/ 	.word	0x000000ff
        /*02e8*/ 	.word	0x000000d0
        /*02ec*/ 	.short	0x0100
        /*02ee*/ 	.byte	0x06
	.zero		1


	//   ....[27]....
        /*02f0*/ 	.word	0x00000c10
        /*02f4*/ 	.word	0x000000ff
        /*02f8*/ 	.word	0x000000e0
        /*02fc*/ 	.short	0x0100
        /*02fe*/ 	.byte	0x06
	.zero		1


	//   ....[28]....
        /*0300*/ 	.word	0x00000c20
        /*0304*/ 	.word	0x000000ff
        /*0308*/ 	.word	0x000000d8
        /*030c*/ 	.short	0x0100
        /*030e*/ 	.byte	0x06
	.zero		1


	//   ....[29]....
        /*0310*/ 	.word	0x00000c30
        /*0314*/ 	.word	0x000000ff
        /*0318*/ 	.word	0x000000e8
        /*031c*/ 	.short	0x0100
        /*031e*/ 	.byte	0x06
	.zero		1


	//   ....[30]....
        /*0320*/ 	.word	0x00000d20
        /*0324*/ 	.word	0x000000ff
        /*0328*/ 	.word	0x000000f0
        /*032c*/ 	.short	0x0100
        /*032e*/ 	.byte	0x05
	.zero		1


	//   ....[31]....
        /*0330*/ 	.word	0x00000d30
        /*0334*/ 	.word	0x000000ff
        /*0338*/ 	.word	0x00000100
        /*033c*/ 	.short	0x0100
        /*033e*/ 	.byte	0x05
	.zero		1


	//   ....[32]....
        /*0340*/ 	.word	0x00000d40
        /*0344*/ 	.word	0x000000ff
        /*0348*/ 	.word	0x000000f8
        /*034c*/ 	.short	0x0100
        /*034e*/ 	.byte	0x05
	.zero		1


	//   ....[33]....
        /*0350*/ 	.word	0x00000d50
        /*0354*/ 	.word	0x000000ff
        /*0358*/ 	.word	0x00000108
        /*035c*/ 	.short	0x0100
        /*035e*/ 	.byte	0x05
	.zero		1


	//   ....[34]....
        /*0360*/ 	.word	0x000017c0
        /*0364*/ 	.word	0x00000004
        /*0368*/ 	.word	0x00000100
        /*036c*/ 	.short	0x010a
        /*036e*/ 	.byte	0xff
	.zero		1


	//   ....[35]....
        /*0370*/ 	.word	0x000017e0
        /*0374*/ 	.word	0x00000004
        /*0378*/ 	.word	0x000000f0
        /*037c*/ 	.short	0x0101
        /*037e*/ 	.byte	0xff
	.zero		1


	//   ....[36]....
        /*0380*/ 	.word	0x00001860
        /*0384*/ 	.word	0x000000ff
        /*0388*/ 	.word	0x00000030
        /*038c*/ 	.short	0x010a
        /*038e*/ 	.byte	0x04
	.zero		1


	//   ....[37]....
        /*0390*/ 	.word	0x00001990
        /*0394*/ 	.word	0x000000ff
        /*0398*/ 	.word	0x00000030
        /*039c*/ 	.short	0x010a
        /*039e*/ 	.byte	0x21
	.zero		1


	//   ....[38]....
        /*03a0*/ 	.word	0x00001aa0
        /*03a4*/ 	.word	0x000000ff
        /*03a8*/ 	.word	0x00000030
        /*03ac*/ 	.short	0x010a
        /*03ae*/ 	.byte	0x04
	.zero		1


	//   ....[39]....
        /*03b0*/ 	.word	0x00001bb0
        /*03b4*/ 	.word	0x000000ff
        /*03b8*/ 	.word	0x000000a8
        /*03bc*/ 	.short	0x0101
        /*03be*/ 	.byte	0x06
	.zero		1


	//   ....[40]....
        /*03c0*/ 	.word	0x00001be0
        /*03c4*/ 	.word	0x00000008
        /*03c8*/ 	.word	0x000000b0
        /*03cc*/ 	.short	0x010a
        /*03ce*/ 	.byte	0xff
	.zero		1


	//   ....[41]....
        /*03d0*/ 	.word	0x00001cb0
        /*03d4*/ 	.word	0x00000008
        /*03d8*/ 	.word	0x00000000
        /*03dc*/ 	.short	0x0101
        /*03de*/ 	.byte	0xff
	.zero		1


	//   ....[42]....
        /*03e0*/ 	.word	0x00002220
        /*03e4*/ 	.word	0x000000ff
        /*03e8*/ 	.word	0x00000000
        /*03ec*/ 	.short	0x010a
        /*03ee*/ 	.byte	0x04
	.zero		1


	//   ....[43]....
        /*03f0*/ 	.word	0x000022b0
        /*03f4*/ 	.word	0x000000ff
        /*03f8*/ 	.word	0x00000000
        /*03fc*/ 	.short	0x010a
        /*03fe*/ 	.byte	0x04
	.zero		1


	//   ....[44]....
        /*0400*/ 	.word	0x00002340
        /*0404*/ 	.word	0x000000ff
        /*0408*/ 	.word	0x00000000
        /*040c*/ 	.short	0x010a
        /*040e*/ 	.byte	0x04
	.zero		1


	//   ....[45]....
        /*0410*/ 	.word	0x000023d0
        /*0414*/ 	.word	0x000000ff
        /*0418*/ 	.word	0x00000000
        /*041c*/ 	.short	0x010a
        /*041e*/ 	.byte	0x04
	.zero		1


	//   ....[46]....
        /*0420*/ 	.word	0x00002460
        /*0424*/ 	.word	0x000000ff
        /*0428*/ 	.word	0x00000000
        /*042c*/ 	.short	0x010a
        /*042e*/ 	.byte	0x04
	.zero		1


	//   ....[47]....
        /*0430*/ 	.word	0x00002500
        /*0434*/ 	.word	0x00000000
        /*0438*/ 	.word	0x00000000
        /*043c*/ 	.short	0x010a
        /*043e*/ 	.byte	0xff
	.zero		1


	//   ....[48]....
        /*0440*/ 	.word	0x00002620
        /*0444*/ 	.word	0x00000000
        /*0448*/ 	.word	0x000000f0
        /*044c*/ 	.short	0x010a
        /*044e*/ 	.byte	0xff
	.zero		1


	//   ....[49]....
        /*0450*/ 	.word	0x00002690
        /*0454*/ 	.word	0x00000004
        /*0458*/ 	.word	0x00000000
        /*045c*/ 	.short	0x0101
        /*045e*/ 	.byte	0xff
	.zero		1


	//   ....[50]....
        /*0460*/ 	.word	0x000026b0
        /*0464*/ 	.word	0x000000ff
        /*0468*/ 	.word	0x000000c0
        /*046c*/ 	.short	0x010a
        /*046e*/ 	.byte	0x05
	.zero		1


	//   ....[51]....
        /*0470*/ 	.word	0x000027d0
        /*0474*/ 	.word	0x00000000
        /*0478*/ 	.word	0x000000b0
        /*047c*/ 	.short	0x010a
        /*047e*/ 	.byte	0xff
	.zero		1


	//   ....[52]....
        /*0480*/ 	.word	0x000028d0
        /*0484*/ 	.word	0x00000000
        /*0488*/ 	.word	0x00000000
        /*048c*/ 	.short	0x0101
        /*048e*/ 	.byte	0xff
	.zero		1


	//   ....[53]....
        /*0490*/ 	.word	0x00002960
        /*0494*/ 	.word	0x000000ff
        /*0498*/ 	.word	0x000000c0
        /*049c*/ 	.short	0x0106
        /*049e*/ 	.byte	0x05
	.zero		1


	//   ....[54]....
        /*04a0*/ 	.word	0x00002980
        /*04a4*/ 	.word	0x000000ff
        /*04a8*/ 	.word	0x000000c0
        /*04ac*/ 	.short	0x010a
        /*04ae*/ 	.byte	0x05
	.zero		1


	//   ....[55]....
        /*04b0*/ 	.word	0x00002a10
        /*04b4*/ 	.word	0x000000ff
        /*04b8*/ 	.word	0x000000c0
        /*04bc*/ 	.short	0x0106
        /*04be*/ 	.byte	0x04
	.zero		1


	//   ....[56]....
        /*04c0*/ 	.word	0x00002a50
        /*04c4*/ 	.word	0x00000000
        /*04c8*/ 	.word	0x000000c0
        /*04cc*/ 	.short	0x010a
        /*04ce*/ 	.byte	0xff
	.zero		1


	//   ....[57]....
        /*04d0*/ 	.word	0x00002f50
        /*04d4*/ 	.word	0x00000000
        /*04d8*/ 	.word	0x000000b0
        /*04dc*/ 	.short	0x010a
        /*04de*/ 	.byte	0xff
	.zero		1


	//   ....[58]....
        /*04e0*/ 	.word	0x00003060
        /*04e4*/ 	.word	0x00000003
        /*04e8*/ 	.word	0x00000000
        /*04ec*/ 	.short	0x0101
        /*04ee*/ 	.byte	0xff
	.zero		1


	//   ....[59]....
        /*04f0*/ 	.word	0x00003070
        /*04f4*/ 	.word	0x000000ff
        /*04f8*/ 	.word	0x00000000
        /*04fc*/ 	.short	0x010a
        /*04fe*/ 	.byte	0x05
	.zero		1


	//   ....[60]....
        /*0500*/ 	.word	0x00003090
        /*0504*/ 	.word	0x000000ff
        /*0508*/ 	.word	0x000000e0
        /*050c*/ 	.short	0x010a
        /*050e*/ 	.byte	0x06
	.zero		1


	//   ....[61]....
        /*0510*/ 	.word	0x00003160
        /*0514*/ 	.word	0x000000ff
        /*0518*/ 	.word	0x00000000
        /*051c*/ 	.short	0x010a
        /*051e*/ 	.byte	0x05
	.zero		1


	//   ....[62]....
        /*0520*/ 	.word	0x00003290
        /*0524*/ 	.word	0x000000ff
        /*0528*/ 	.word	0x00000000
        /*052c*/ 	.short	0x010a
        /*052e*/ 	.byte	0x16
	.zero		1


	//   ....[63]....
        /*0530*/ 	.word	0x000034d0
        /*0534*/ 	.word	0x000000ff
        /*0538*/ 	.word	0x00000000
        /*053c*/ 	.short	0x010a
        /*053e*/ 	.byte	0x06
	.zero		1


	//   ....[64]....
        /*0540*/ 	.word	0x00003560
        /*0544*/ 	.word	0x000000ff
        /*0548*/ 	.word	0x00000000
        /*054c*/ 	.short	0x010a
        /*054e*/ 	.byte	0x07
	.zero		1


	//   ....[65]....
        /*0550*/ 	.word	0x000039a0
        /*0554*/ 	.word	0x00000000
        /*0558*/ 	.word	0x000000b0
        /*055c*/ 	.short	0x010a
        /*055e*/ 	.byte	0xff
	.zero		1


	//   ....[66]....
        /*0560*/ 	.word	0x00003a60
        /*0564*/ 	.word	0x00000000
        /*0568*/ 	.word	0x00000000
        /*056c*/ 	.short	0x0101
        /*056e*/ 	.byte	0xff
	.zero		1


	//   ....[67]....
        /*0570*/ 	.word	0x00003d80
        /*0574*/ 	.word	0x000000ff
        /*0578*/ 	.word	0x000000a8
        /*057c*/ 	.short	0x010a
        /*057e*/ 	.byte	0x04
	.zero		1


	//   ....[68]....
        /*0580*/ 	.word	0x00003f70
        /*0584*/ 	.word	0x000000ff
        /*0588*/ 	.word	0x00000080
        /*058c*/ 	.short	0x010a
        /*058e*/ 	.byte	0x04
	.zero		1


	//   ....[69]....
        /*0590*/ 	.word	0x00004240
        /*0594*/ 	.word	0x000000ff
        /*0598*/ 	.word	0x00000060
        /*059c*/ 	.short	0x010b
        /*059e*/ 	.byte	0x04
	.zero		1


	//   ....[70]....
        /*05a0*/ 	.word	0x00004250
        /*05a4*/ 	.word	0x000000ff
        /*05a8*/ 	.word	0x00000000
        /*05ac*/ 	.short	0x0101
        /*05ae*/ 	.byte	0x07
	.zero		1


	//   ....[71]....
        /*05b0*/ 	.word	0x00004260
        /*05b4*/ 	.word	0x000000ff
        /*05b8*/ 	.word	0x00000088
        /*05bc*/ 	.short	0x010a
        /*05be*/ 	.byte	0x04
	.zero		1


	//   ....[72]....
        /*05c0*/ 	.word	0x00004500
        /*05c4*/ 	.word	0x000000ff
        /*05c8*/ 	.word	0x00000068
        /*05cc*/ 	.short	0x010b
        /*05ce*/ 	.byte	0x04
	.zero		1


	//   ....[73]....
        /*05d0*/ 	.word	0x00004510
        /*05d4*/ 	.word	0x000000ff
        /*05d8*/ 	.word	0x00000000
        /*05dc*/ 	.short	0x0101
        /*05de*/ 	.byte	0x07
	.zero		1


	//   ....[74]....
        /*05e0*/ 	.word	0x00004520
        /*05e4*/ 	.word	0x000000ff
        /*05e8*/ 	.word	0x00000090
        /*05ec*/ 	.short	0x010a
        /*05ee*/ 	.byte	0x04
	.zero		1


	//   ....[75]....
        /*05f0*/ 	.word	0x00004870
        /*05f4*/ 	.word	0x000000ff
        /*05f8*/ 	.word	0x00000070
        /*05fc*/ 	.short	0x010b
        /*05fe*/ 	.byte	0x04
	.zero		1


	//   ....[76]....
        /*0600*/ 	.word	0x000048d0
        /*0604*/ 	.word	0x000000ff
        /*0608*/ 	.word	0x00000000
        /*060c*/ 	.short	0x0101
        /*060e*/ 	.byte	0x07
	.zero		1


	//   ....[77]....
        /*0610*/ 	.word	0x000048e0
        /*0614*/ 	.word	0x000000ff
        /*0618*/ 	.word	0x00000098
        /*061c*/ 	.short	0x010a
        /*061e*/ 	.byte	0x04
	.zero		1


	//   ....[78]....
        /*0620*/ 	.word	0x00004bd0
        /*0624*/ 	.word	0x000000ff
        /*0628*/ 	.word	0x00000078
        /*062c*/ 	.short	0x010b
        /*062e*/ 	.byte	0x04
	.zero		1


	//   ....[79]....
        /*0630*/ 	.word	0x00004c00
        /*0634*/ 	.word	0x000000ff
        /*0638*/ 	.word	0x00000000
        /*063c*/ 	.short	0x0101
        /*063e*/ 	.byte	0x05
	.zero		1


	//   ....[80]....
        /*0640*/ 	.word	0x00004c50
        /*0644*/ 	.word	0x000000ff
        /*0648*/ 	.word	0x00000080
        /*064c*/ 	.short	0x010a
        /*064e*/ 	.byte	0x04
	.zero		1


	//   ....[81]....
        /*0650*/ 	.word	0x00004c70
        /*0654*/ 	.word	0x000000ff
        /*0658*/ 	.word	0x00000088
        /*065c*/ 	.short	0x010a
        /*065e*/ 	.byte	0x04
	.zero		1


	//   ....[82]....
        /*0660*/ 	.word	0x00004c90
        /*0664*/ 	.word	0x000000ff
        /*0668*/ 	.word	0x00000090
        /*066c*/ 	.short	0x010a
        /*066e*/ 	.byte	0x04
	.zero		1


	//   ....[83]....
        /*0670*/ 	.word	0x00004cd0
        /*0674*/ 	.word	0x00000000
        /*0678*/ 	.word	0x00000098
        /*067c*/ 	.short	0x010a
        /*067e*/ 	.byte	0xff
	.zero		1


	//   ....[84]....
        /*0680*/ 	.word	0x00005010
        /*0684*/ 	.word	0x00000000
        /*0688*/ 	.word	0x000000b0
        /*068c*/ 	.short	0x010a
        /*068e*/ 	.byte	0xff
	.zero		1


	//   ....[85]....
        /*0690*/ 	.word	0x00005120
        /*0694*/ 	.word	0x00000000
        /*0698*/ 	.word	0x00000000
        /*069c*/ 	.short	0x0101
        /*069e*/ 	.byte	0xff
	.zero		1


	//   ....[86]....
        /*06a0*/ 	.word	0x00005bb0
        /*06a4*/ 	.word	0x000000ff
        /*06a8*/ 	.word	0x00000060
        /*06ac*/ 	.short	0x010a
        /*06ae*/ 	.byte	0x2e
	.zero		1


	//   ....[87]....
        /*06b0*/ 	.word	0x00005c10
        /*06b4*/ 	.word	0x00000072
        /*06b8*/ 	.word	0x000000d0
        /*06bc*/ 	.short	0x010a
        /*06be*/ 	.byte	0xff
	.zero		1


	//   ....[88]....
        /*06c0*/ 	.word	0x00005d80
        /*06c4*/ 	.word	0x000000ff
        /*06c8*/ 	.word	0x00000060
        /*06cc*/ 	.short	0x010a
        /*06ce*/ 	.byte	0x2e
	.zero		1


	//   ....[89]....
        /*06d0*/ 	.word	0x00006030
        /*06d4*/ 	.word	0x00000072
        /*06d8*/ 	.word	0x000000d0
        /*06dc*/ 	.short	0x010a
        /*06de*/ 	.byte	0xff
	.zero		1


	//   ....[90]....
        /*06e0*/ 	.word	0x00006aa0
        /*06e4*/ 	.word	0x00000000
        /*06e8*/ 	.word	0x00000000
        /*06ec*/ 	.short	0x0101
        /*06ee*/ 	.byte	0xff
	.zero		1


	//   ....[91]....
        /*06f0*/ 	.word	0x00006ab0
        /*06f4*/ 	.word	0x00000003
        /*06f8*/ 	.word	0x00000060
        /*06fc*/ 	.short	0x010a
        /*06fe*/ 	.byte	0xff
	.zero		1


	//   ....[92]....
        /*0700*/ 	.word	0x00006b70
        /*0704*/ 	.word	0x00000003
        /*0708*/ 	.word	0x00000060
        /*070c*/ 	.short	0x010a
        /*070e*/ 	.byte	0xff
	.zero		1


	//   ....[93]....
        /*0710*/ 	.word	0x00007870
        /*0714*/ 	.word	0x00000000
        /*0718*/ 	.word	0x00000000
        /*071c*/ 	.short	0x0101
        /*071e*/ 	.byte	0xff
	.zero		1


	//   ....[94]....
        /*0720*/ 	.word	0x00007890
        /*0724*/ 	.word	0x00000003
        /*0728*/ 	.word	0x00000060
        /*072c*/ 	.short	0x010a
        /*072e*/ 	.byte	0xff
	.zero		1


	//   ....[95]....
        /*0730*/ 	.word	0x00007940
        /*0734*/ 	.word	0x00000003
        /*0738*/ 	.word	0x00000060
        /*073c*/ 	.short	0x010a
        /*073e*/ 	.byte	0xff
	.zero		1


	//   ....[96]....
        /*0740*/ 	.word	0x00008640
        /*0744*/ 	.word	0x00000000
        /*0748*/ 	.word	0x00000000
        /*074c*/ 	.short	0x0101
        /*074e*/ 	.byte	0xff
	.zero		1


	//   ....[97]....
        /*0750*/ 	.word	0x00008660
        /*0754*/ 	.word	0x00000076
        /*0758*/ 	.word	0x00000060
        /*075c*/ 	.short	0x010a
        /*075e*/ 	.byte	0xff
	.zero		1


	//   ....[98]....
        /*0760*/ 	.word	0x00008710
        /*0764*/ 	.word	0x00000076
        /*0768*/ 	.word	0x00000060
        /*076c*/ 	.short	0x010a
        /*076e*/ 	.byte	0xff
	.zero		1


	//   ....[99]....
        /*0770*/ 	.word	0x00008b70
        /*0774*/ 	.word	0x000000ff
        /*0778*/ 	.word	0x00000000
        /*077c*/ 	.short	0x0101
        /*077e*/ 	.byte	0x05
	.zero		1


	//   ....[100]....
        /*0780*/ 	.word	0x00009460
        /*0784*/ 	.word	0x00000003
        /*0788*/ 	.word	0x00000000
        /*078c*/ 	.short	0x0101
        /*078e*/ 	.byte	0xff
	.zero		1


	//   ....[101]....
        /*0790*/ 	.word	0x00009700
        /*0794*/ 	.word	0x000000ff
        /*0798*/ 	.word	0x00000000
        /*079c*/ 	.short	0x0101
        /*079e*/ 	.byte	0x04
	.zero		1


	//   ....[102]....
        /*07a0*/ 	.word	0x00009720
        /*07a4*/ 	.word	0x00000004
        /*07a8*/ 	.word	0x00000100
        /*07ac*/ 	.short	0x010a
        /*07ae*/ 	.byte	0xff
	.zero		1


	//   ....[103]....
        /*07b0*/ 	.word	0x00009780
        /*07b4*/ 	.word	0x00000004
        /*07b8*/ 	.word	0x00000030
        /*07bc*/ 	.short	0x010a
        /*07be*/ 	.byte	0xff
	.zero		1


	//   ....[104]....
        /*07c0*/ 	.word	0x000097d0
        /*07c4*/ 	.word	0x00000008
        /*07c8*/ 	.word	0x000000b0
        /*07cc*/ 	.short	0x010a
        /*07ce*/ 	.byte	0xff
	.zero		1


	//   ....[105]....
        /*07d0*/ 	.word	0x00009830
        /*07d4*/ 	.word	0x00000000
        /*07d8*/ 	.word	0x00000000
        /*07dc*/ 	.short	0x010a
        /*07de*/ 	.byte	0xff
	.zero		1


	//   ....[106]....
        /*07e0*/ 	.word	0x00009890
        /*07e4*/ 	.word	0x00000000
        /*07e8*/ 	.word	0x00000000
        /*07ec*/ 	.short	0x010a
        /*07ee*/ 	.byte	0xff
	.zero		1


	//   ....[107]....
        /*07f0*/ 	.word	0x000098f0
        /*07f4*/ 	.word	0x00000000
        /*07f8*/ 	.word	0x00000000
        /*07fc*/ 	.short	0x010a
        /*07fe*/ 	.byte	0xff
	.zero		1


	//   ....[108]....
        /*0800*/ 	.word	0x00009950
        /*0804*/ 	.word	0x00000000
        /*0808*/ 	.word	0x00000000
        /*080c*/ 	.short	0x010a
        /*080e*/ 	.byte	0xff
	.zero		1


	//   ....[109]....
        /*0810*/ 	.word	0x000099b0
        /*0814*/ 	.word	0x00000000
        /*0818*/ 	.word	0x00000000
        /*081c*/ 	.short	0x010a
        /*081e*/ 	.byte	0xff
	.zero		1


	//   ....[110]....
        /*0820*/ 	.word	0x00009a00
        /*0824*/ 	.word	0x00000000
        /*0828*/ 	.word	0x000000f0
        /*082c*/ 	.short	0x010a
        /*082e*/ 	.byte	0xff
	.zero		1


	//   ....[111]....
        /*0830*/ 	.word	0x00009a60
        /*0834*/ 	.word	0x00000000
        /*0838*/ 	.word	0x000000c0
        /*083c*/ 	.short	0x010a
        /*083e*/ 	.byte	0xff
	.zero		1


	//   ....[112]....
        /*0840*/ 	.word	0x00009ab0
        /*0844*/ 	.word	0x00000000
        /*0848*/ 	.word	0x000000b0
        /*084c*/ 	.short	0x010a
        /*084e*/ 	.byte	0xff
	.zero		1


	//   ....[113]....
        /*0850*/ 	.word	0x00009b10
        /*0854*/ 	.word	0x00000000
        /*0858*/ 	.word	0x000000c0
        /*085c*/ 	.short	0x010a
        /*085e*/ 	.byte	0xff
	.zero		1


	//   ....[114]....
        /*0860*/ 	.word	0x00009b60
        /*0864*/ 	.word	0x00000000
        /*0868*/ 	.word	0x000000b0
        /*086c*/ 	.short	0x010a
        /*086e*/ 	.byte	0xff
	.zero		1


	//   ....[115]....
        /*0870*/ 	.word	0x00009bc0
        /*0874*/ 	.word	0x00000003
        /*0878*/ 	.word	0x000000e0
        /*087c*/ 	.short	0x010a
        /*087e*/ 	.byte	0xff
	.zero		1


	//   ....[116]....
        /*0880*/ 	.word	0x00009c20
        /*0884*/ 	.word	0x00000000
        /*0888*/ 	.word	0x00000000
        /*088c*/ 	.short	0x010a
        /*088e*/ 	.byte	0xff
	.zero		1


	//   ....[117]....
        /*0890*/ 	.word	0x00009c80
        /*0894*/ 	.word	0x00000000
        /*0898*/ 	.word	0x00000000
        /*089c*/ 	.short	0x010a
        /*089e*/ 	.byte	0xff
	.zero		1


	//   ....[118]....
        /*08a0*/ 	.word	0x00009ce0
        /*08a4*/ 	.word	0x00000000
        /*08a8*/ 	.word	0x00000000
        /*08ac*/ 	.short	0x010a
        /*08ae*/ 	.byte	0xff
	.zero		1


	//   ....[119]....
        /*08b0*/ 	.word	0x00009d30
        /*08b4*/ 	.word	0x00000000
        /*08b8*/ 	.word	0x000000b0
        /*08bc*/ 	.short	0x010a
        /*08be*/ 	.byte	0xff
	.zero		1


	//   ....[120]....
        /*08c0*/ 	.word	0x00009d90
        /*08c4*/ 	.word	0x00000000
        /*08c8*/ 	.word	0x000000a8
        /*08cc*/ 	.short	0x010a
        /*08ce*/ 	.byte	0xff
	.zero		1


	//   ....[121]....
        /*08d0*/ 	.word	0x00009df0
        /*08d4*/ 	.word	0x00000000
        /*08d8*/ 	.word	0x00000080
        /*08dc*/ 	.short	0x010a
        /*08de*/ 	.byte	0xff
	.zero		1


	//   ....[122]....
        /*08e0*/ 	.word	0x00009e50
        /*08e4*/ 	.word	0x00000000
        /*08e8*/ 	.word	0x00000088
        /*08ec*/ 	.short	0x010a
        /*08ee*/ 	.byte	0xff
	.zero		1


	//   ....[123]....
        /*08f0*/ 	.word	0x00009eb0
        /*08f4*/ 	.word	0x00000000
        /*08f8*/ 	.word	0x00000090
        /*08fc*/ 	.short	0x010a
        /*08fe*/ 	.byte	0xff
	.zero		1


	//   ....[124]....
        /*0900*/ 	.word	0x00009f10
        /*0904*/ 	.word	0x00000000
        /*0908*/ 	.word	0x00000098
        /*090c*/ 	.short	0x010a
        /*090e*/ 	.byte	0xff
	.zero		1


	//   ....[125]....
        /*0910*/ 	.word	0x00009f70
        /*0914*/ 	.word	0x00000000
        /*0918*/ 	.word	0x00000080
        /*091c*/ 	.short	0x010a
        /*091e*/ 	.byte	0xff
	.zero		1


	//   ....[126]....
        /*0920*/ 	.word	0x00009fd0
        /*0924*/ 	.word	0x00000000
        /*0928*/ 	.word	0x00000088
        /*092c*/ 	.short	0x010a
        /*092e*/ 	.byte	0xff
	.zero		1


	//   ....[127]....
        /*0930*/ 	.word	0x0000a030
        /*0934*/ 	.word	0x00000000
        /*0938*/ 	.word	0x00000090
        /*093c*/ 	.short	0x010a
        /*093e*/ 	.byte	0xff
	.zero		1


	//   ....[128]....
        /*0940*/ 	.word	0x0000a080
        /*0944*/ 	.word	0x00000000
        /*0948*/ 	.word	0x000000b0
        /*094c*/ 	.short	0x010a
        /*094e*/ 	.byte	0xff
	.zero		1


	//   ....[129]....
        /*0950*/ 	.word	0x0000a0e0
        /*0954*/ 	.word	0x00000000
        /*0958*/ 	.word	0x00000060
        /*095c*/ 	.short	0x010a
        /*095e*/ 	.byte	0xff
	.zero		1


	//   ....[130]....
        /*0960*/ 	.word	0x0000a130
        /*0964*/ 	.word	0x00000072
        /*0968*/ 	.word	0x000000d0
        /*096c*/ 	.short	0x010a
        /*096e*/ 	.byte	0xff
	.zero		1


	//   ....[131]....
        /*0970*/ 	.word	0x0000a180
        /*0974*/ 	.word	0x00000003
        /*0978*/ 	.word	0x00000060
        /*097c*/ 	.short	0x010a
        /*097e*/ 	.byte	0xff
	.zero		1


	//   ....[132]....
        /*0980*/ 	.word	0x0000a1d0
        /*0984*/ 	.word	0x00000003
        /*0988*/ 	.word	0x00000060
        /*098c*/ 	.short	0x010a
        /*098e*/ 	.byte	0xff
	.zero		1


	//   ....[133]....
        /*0990*/ 	.word	0x0000a220
        /*0994*/ 	.word	0x00000076
        /*0998*/ 	.word	0x00000060
        /*099c*/ 	.short	0x010a
        /*099e*/ 	.byte	0xff
	.zero		1


	//----- nvinfo : EIATTR_NUM_MBARRIERS
	.align		4
.L_47:
        /*09a0*/ 	.byte	0x03, 0x38
        /*09a2*/ 	.short	0x0022


	//----- nvinfo : EIATTR_EXIT_INSTR_OFFSETS
	.align		4
        /*09a4*/ 	.byte	0x04, 0x1c
        /*09a6*/ 	.short	(.L_49 - .L_48)


	//   ....[0]....
.L_48:
        /*09a8*/ 	.word	0x00002530


	//   ....[1]....
        /*09ac*/ 	.word	0x00002a20


	//   ....[2]....
        /*09b0*/ 	.word	0x00002a80


	//   ....[3]....
        /*09b4*/ 	.word	0x000037c0


	//   ....[4]....
        /*09b8*/ 	.word	0x00004d00


	//   ....[5]....
        /*09bc*/ 	.word	0x00004d40


	//   ....[6]....
        /*09c0*/ 	.word	0x00009600


	//   ....[7]....
        /*09c4*/ 	.word	0x00009670


	//   ....[8]....
        /*09c8*/ 	.word	0x000096a0


	//   ....[9]....
        /*09cc*/ 	.word	0x00009710


	//----- nvinfo : EIATTR_MAX_THREADS
	.align		4
.L_49:
        /*09d0*/ 	.byte	0x04, 0x05
        /*09d2*/ 	.short	(.L_51 - .L_50)
.L_50:
        /*09d4*/ 	.word	0x00000100
        /*09d8*/ 	.word	0x00000001
        /*09dc*/ 	.word	0x00000001


	//----- nvinfo : EIATTR_CRS_STACK_SIZE
	.align		4
.L_51:
        /*09e0*/ 	.byte	0x04, 0x1e
        /*09e2*/ 	.short	(.L_53 - .L_52)
.L_52:
        /*09e4*/ 	.word	0x00000000


	//----- nvinfo : EIATTR_CBANK_PARAM_SIZE
	.align		4
.L_53:
        /*09e8*/ 	.byte	0x03, 0x19
        /*09ea*/ 	.short	0x0a00


	//----- nvinfo : EIATTR_PARAM_CBANK
	.align		4
        /*09ec*/ 	.byte	0x04, 0x0a
        /*09ee*/ 	.short	(.L_55 - .L_54)
	.align		4
.L_54:
        /*09f0*/ 	.word	index@(.nv.constant0._ZN7cutlass13device_kernelINS_4gemm6kernel13GemmUniversalIN4cute5tupleIJiiiiEEENS1_10collective13CollectiveMmaINS1_41MainloopSm100TmaUmmaWarpSpecializedSparseILi6ELi2ELi2ENS5_IJNS4_1CILi1EEENSA_ILi2EEESB_EEEEENS5_IJNSA_ILi128EEESF_SF_EEENS_12float_e4m3_tENS5_IJNS4_6LayoutINS5_IJiNS5_IJSC_iEEEiEEENS5_IJlNS5_IJSB_SC_EEElEEEEENSI_INS5_IJNS5_IJSF_iEEESO_iEEENS5_IJNS5_IJSF_NSA_ILi16384EEEEEENS5_IJSB_lEEElEEEEEEEESH_NS5_IJlSB_lEEENS4_8TiledMMAINS4_8MMA_AtomIJNS4_26SM100_MMA_F8F6F4_SS_SPARSEISH_SH_fLi128ELi128ELNS4_4UMMA5MajorE0ELS11_0ELNS10_7ScaleInE0ELS12_0EEEEEENSI_INS5_IJSB_SB_SB_EEENS5_IJNSA_ILi0EEES16_S16_EEEEENS5_IJNS4_10UnderscoreES19_S19_EEEEENS4_23SM90_TMA_LOAD_MULTICASTENS4_14ComposedLayoutINS4_7SwizzleILi2ELi4ELi3EEENS4_25smem_sparse_ptr_flag_bitsILi2ELi8EEENSI_INS5_IJNS5_IJSB_NSA_ILi8EEEEEENS5_IJSC_NSA_ILi64EEEEEEEEENS5_IJNS5_IJS16_SF_EEESL_EEEEEEEvNS4_8identityENS4_13SM90_TMA_LOADENS1D_INS1E_ILi3ELi4ELi3EEENS4_18smem_ptr_flag_bitsILi8EEENSI_INS5_IJS1I_SF_EEENS5_IJSF_SB_EEEEEEEvS1R_EENS_8epilogue10collective18CollectiveEpilogueINS21_23Sm100TmaWarpSpecializedILi4ELi2ELi32ELb1ELb0EEEJSG_NS5_IJNSI_ISF_SB_EENSI_INSA_ILi32EEESB_EEEEEfNS5_IJSB_llEEEfS2A_NS21_6fusion15FusionCallbacksIS25_NS2B_17LinearCombinationIffffLNS_15FloatRoundStyleE2EEESG_S29_JEEENS4_5SM1004TMEM4LOAD26SM100_TMEM_LOAD_32dp32b32xES1S_NS1D_INS1E_ILi2ELi5ELi2EEENS1U_ILi32EEENSI_INS5_IJS27_NSA_ILi4EEEEEENS5_IJSB_S27_EEEEEEENS4_39AutoVectorizingCopyWithAssumedAlignmentILi128EEENS4_14SM90_TMA_STOREES2R_S2T_S2T_EEEvvEEEEvNT_6ParamsE)
        /*09f4*/ 	.short	0x0380
        /*09f6*/ 	.short	0x0a00


	//----- nvinfo : EIATTR_SW_WAR
	.align		4
.L_55:
        /*09f8*/ 	.byte	0x04, 0x36
        /*09fa*/ 	.short	(.L_57 - .L_56)
.L_56:
        /*09fc*/ 	.word	0x00000008
.L_57:


//--------------------- .nv.callgraph             --------------------------
	.section	.nv.callgraph,"",@"SHT_CUDA_CALLGRAPH"
	.align	4
	.sectionentsize	8
	.align		4
        /*0000*/ 	.word	0x00000000
	.align		4
        /*0004*/ 	.word	0xffffffff
	.align		4
        /*0008*/ 	.word	index@(_ZN7cutlass13device_kernelINS_4gemm6kernel13GemmUniversalIN4cute5tupleIJiiiiEEENS1_10collective13CollectiveMmaINS1_41MainloopSm100TmaUmmaWarpSpecializedSparseILi6ELi2ELi2ENS5_IJNS4_1CILi1EEENSA_ILi2EEESB_EEEEENS5_IJNSA_ILi128EEESF_SF_EEENS_12float_e4m3_tENS5_IJNS4_6LayoutINS5_IJiNS5_IJSC_iEEEiEEENS5_IJlNS5_IJSB_SC_EEElEEEEENSI_INS5_IJNS5_IJSF_iEEESO_iEEENS5_IJNS5_IJSF_NSA_ILi16384EEEEEENS5_IJSB_lEEElEEEEEEEESH_NS5_IJlSB_lEEENS4_8TiledMMAINS4_8MMA_AtomIJNS4_26SM100_MMA_F8F6F4_SS_SPARSEISH_SH_fLi128ELi128ELNS4_4UMMA5MajorE0ELS11_0ELNS10_7ScaleInE0ELS12_0EEEEEENSI_INS5_IJSB_SB_SB_EEENS5_IJNSA_ILi0EEES16_S16_EEEEENS5_IJNS4_10UnderscoreES19_S19_EEEEENS4_23SM90_TMA_LOAD_MULTICASTENS4_14ComposedLayoutINS4_7SwizzleILi2ELi4ELi3EEENS4_25smem_sparse_ptr_flag_bitsILi2ELi8EEENSI_INS5_IJNS5_IJSB_NSA_ILi8EEEEEENS5_IJSC_NSA_ILi64EEEEEEEEENS5_IJNS5_IJS16_SF_EEESL_EEEEEEEvNS4_8identityENS4_13SM90_TMA_LOADENS1D_INS1E_ILi3ELi4ELi3EEENS4_18smem_ptr_flag_bitsILi8EEENSI_INS5_IJS1I_SF_EEENS5_IJSF_SB_EEEEEEEvS1R_EENS_8epilogue10collective18CollectiveEpilogueINS21_23Sm100TmaWarpSpecializedILi4ELi2ELi32ELb1ELb0EEEJSG_NS5_IJNSI_ISF_SB_EENSI_INSA_ILi32EEESB_EEEEEfNS5_IJSB_llEEEfS2A_NS21_6fusion15FusionCallbacksIS25_NS2B_17LinearCombinationIffffLNS_15FloatRoundStyleE2EEESG_S29_JEEENS4_5SM1004TMEM4LOAD26SM100_TMEM_LOAD_32dp32b32xES1S_NS1D_INS1E_ILi2ELi5ELi2EEENS1U_ILi32EEENSI_INS5_IJS27_NSA_ILi4EEEEEENS5_IJSB_S27_EEEEEEENS4_39AutoVectorizingCopyWithAssumedAlignmentILi128EEENS4_14SM90_TMA_STOREES2R_S2T_S2T_EEEvvEEEEvNT_6ParamsE)
	.align		4
        /*000c*/ 	.word	index@(__assertfail)
	.align		4
        /*0010*/ 	.word	0x00000000
	.align		4
        /*0014*/ 	.word	0xfffffffe
	.align		4
        /*0018*/ 	.word	0x00000000
	.align		4
        /*001c*/ 	.word	0xfffffffd
	.align		4
        /*0020*/ 	.word	0x00000000
	.align		4
        /*0024*/ 	.word	0xfffffffc


//--------------------- .nv.constant4             --------------------------
	.section	.nv.constant4,"a",@progbits
	.align	8
	.align		8
.nv.constant4:
        /*0000*/ 	.dword	__assertfail
	.align		8
        /*0008*/ 	.dword	__unnamed_1
	.align		8
        /*0010*/ 	.dword	__unnamed_2
	.align		8
        /*0018*/ 	.dword	_ZN39_INTERNAL_bef98839_4_k_cu_c0b93738_26224cuda3std3__45__cpo5beginE
	.align		8
        /*0020*/ 	.dword	_ZN39_INTERNAL_bef98839_4_k_cu_c0b93738_26224cuda3std3__45__cpo3endE
	.align		8
        /*0028*/ 	.dword	_ZN39_INTERNAL_bef98839_4_k_cu_c0b93738_26224cuda3std3__45__cpo6cbeginE
	.align		8
        /*0030*/ 	.dword	_ZN39_INTERNAL_bef98839_4_k_cu_c0b93738_26224cuda3std3__45__cpo4cendE
	.align		8
        /*0038*/ 	.dword	_ZN39_INTERNAL_bef98839_4_k_cu_c0b93738_26224cuda3std3__441_GLOBAL__N__bef98839_4_k_cu_c0b93738_26226ignoreE
	.align		8
        /*0040*/ 	.dword	_ZN39_INTERNAL_bef98839_4_k_cu_c0b93738_26224cuda3std3__419piecewise_constructE
	.align		8
        /*0048*/ 	.dword	_ZN39_INTERNAL_bef98839_4_k_cu_c0b93738_26224cuda3std3__48in_placeE
	.align		8
        /*0050*/ 	.dword	_ZN39_INTERNAL_bef98839_4_k_cu_c0b93738_26224cuda3std6ranges3__45__cpo4swapE
	.align		8
        /*0058*/ 	.dword	_ZN39_INTERNAL_bef98839_4_k_cu_c0b93738_26224cuda3std6ranges3__45__cpo9iter_moveE
	.align		8
        /*0060*/ 	.dword	_ZN39_INTERNAL_bef98839_4_k_cu_c0b93738_26224cute7productE
	.align		8
        /*0068*/ 	.dword	_ZN39_INTERNAL_bef98839_4_k_cu_c0b93738_26224cute1_E
	.align		8
        /*0070*/ 	.dword	$str$25
	.align		8
        /*0078*/ 	.dword	$str$26
	.align		8
        /*0080*/ 	.dword	$str$27
	.align		8
        /*0088*/ 	.dword	$str$28


//--------------------- .text._ZN7cutlass13device_kernelINS_4gemm6kernel13GemmUniversalIN4cute5tupleIJiiiiEEENS1_10collective13CollectiveMmaINS1_41MainloopSm100TmaUmmaWarpSpecializedSparseILi6ELi2ELi2ENS5_IJNS4_1CILi1EEENSA_ILi2EEESB_EEEEENS5_IJNSA_ILi128EEESF_SF_EEENS_12float_e4m3_tENS5_IJNS4_6LayoutINS5_IJiNS5_IJSC_iEEEiEEENS5_IJlNS5_IJSB_SC_EEElEEEEENSI_INS5_IJNS5_IJSF_iEEESO_iEEENS5_IJNS5_IJSF_NSA_ILi16384EEEEEENS5_IJSB_lEEElEEEEEEEESH_NS5_IJlSB_lEEENS4_8TiledMMAINS4_8MMA_AtomIJNS4_26SM100_MMA_F8F6F4_SS_SPARSEISH_SH_fLi128ELi128ELNS4_4UMMA5MajorE0ELS11_0ELNS10_7ScaleInE0ELS12_0EEEEEENSI_INS5_IJSB_SB_SB_EEENS5_IJNSA_ILi0EEES16_S16_EEEEENS5_IJNS4_10UnderscoreES19_S19_EEEEENS4_23SM90_TMA_LOAD_MULTICASTENS4_14ComposedLayoutINS4_7SwizzleILi2ELi4ELi3EEENS4_25smem_sparse_ptr_flag_bitsILi2ELi8EEENSI_INS5_IJNS5_IJSB_NSA_ILi8EEEEEENS5_IJSC_NSA_ILi64EEEEEEEEENS5_IJNS5_IJS16_SF_EEESL_EEEEEEEvNS4_8identityENS4_13SM90_TMA_LOADENS1D_INS1E_ILi3ELi4ELi3EEENS4_18smem_ptr_flag_bitsILi8EEENSI_INS5_IJS1I_SF_EEENS5_IJSF_SB_EEEEEEEvS1R_EENS_8epilogue10collective18CollectiveEpilogueINS21_23Sm100TmaWarpSpecializedILi4ELi2ELi32ELb1ELb0EEEJSG_NS5_IJNSI_ISF_SB_EENSI_INSA_ILi32EEESB_EEEEEfNS5_IJSB_llEEEfS2A_NS21_6fusion15FusionCallbacksIS25_NS2B_17LinearCombinationIffffLNS_15FloatRoundStyleE2EEESG_S29_JEEENS4_5SM1004TMEM4LOAD26SM100_TMEM_LOAD_32dp32b32xES1S_NS1D_INS1E_ILi2ELi5ELi2EEENS1U_ILi32EEENSI_INS5_IJS27_NSA_ILi4EEEEEENS5_IJSB_S27_EEEEEEENS4_39AutoVectorizingCopyWithAssumedAlignmentILi128EEENS4_14SM90_TMA_STOREES2R_S2T_S2T_EEEvvEEEEvNT_6ParamsE --------------------------
	.section	.text._ZN7cutlass13device_kernelINS_4gemm6kernel13GemmUniversalIN4cute5tupleIJiiiiEEENS1_10collective13CollectiveMmaINS1_41MainloopSm100TmaUmmaWarpSpecializedSparseILi6ELi2ELi2ENS5_IJNS4_1CILi1EEENSA_ILi2EEESB_EEEEENS5_IJNSA_ILi128EEESF_SF_EEENS_12float_e4m3_tENS5_IJNS4_6LayoutINS5_IJiNS5_IJSC_iEEEiEEENS5_IJlNS5_IJSB_SC_EEElEEEEENSI_INS5_IJNS5_IJSF_iEEESO_iEEENS5_IJNS5_IJSF_NSA_ILi16384EEEEEENS5_IJSB_lEEElEEEEEEEESH_NS5_IJlSB_lEEENS4_8TiledMMAINS4_8MMA_AtomIJNS4_26SM100_MMA_F8F6F4_SS_SPARSEISH_SH_fLi128ELi128ELNS4_4UMMA5MajorE0ELS11_0ELNS10_7ScaleInE0ELS12_0EEEEEENSI_INS5_IJSB_SB_SB_EEENS5_IJNSA_ILi0EEES16_S16_EEEEENS5_IJNS4_10UnderscoreES19_S19_EEEEENS4_23SM90_TMA_LOAD_MULTICASTENS4_14ComposedLayoutINS4_7SwizzleILi2ELi4ELi3EEENS4_25smem_sparse_ptr_flag_bitsILi2ELi8EEENSI_INS5_IJNS5_IJSB_NSA_ILi8EEEEEENS5_IJSC_NSA_ILi64EEEEEEEEENS5_IJNS5_IJS16_SF_EEESL_EEEEEEEvNS4_8identityENS4_13SM90_TMA_LOADENS1D_INS1E_ILi3ELi4ELi3EEENS4_18smem_ptr_flag_bitsILi8EEENSI_INS5_IJS1I_SF_EEENS5_IJSF_SB_EEEEEEEvS1R_EENS_8epilogue10collective18CollectiveEpilogueINS21_23Sm100TmaWarpSpecializedILi4ELi2ELi32ELb1ELb0EEEJSG_NS5_IJNSI_ISF_SB_EENSI_INSA_ILi32EEESB_EEEEEfNS5_IJSB_llEEEfS2A_NS21_6fusion15FusionCallbacksIS25_NS2B_17LinearCombinationIffffLNS_15FloatRoundStyleE2EEESG_S29_JEEENS4_5SM1004TMEM4LOAD26SM100_TMEM_LOAD_32dp32b32xES1S_NS1D_INS1E_ILi2ELi5ELi2EEENS1U_ILi32EEENSI_INS5_IJS27_NSA_ILi4EEEEEENS5_IJSB_S27_EEEEEEENS4_39AutoVectorizingCopyWithAssumedAlignmentILi128EEENS4_14SM90_TMA_STOREES2R_S2T_S2T_EEEvvEEEEvNT_6ParamsE,"ax",@progbits
	.align	128
.text._ZN7cutlass13device_kernelINS_4gemm6kernel13GemmUniversalIN4cute5tupleIJiiiiEEENS1_10collective13CollectiveMmaINS1_41MainloopSm100TmaUmmaWarpSpecializedSparseILi6ELi2ELi2ENS5_IJNS4_1CILi1EEENSA_ILi2EEESB_EEEEENS5_IJNSA_ILi128EEESF_SF_EEENS_12float_e4m3_tENS5_IJNS4_6LayoutINS5_IJiNS5_IJSC_iEEEiEEENS5_IJlNS5_IJSB_SC_EEElEEEEENSI_INS5_IJNS5_IJSF_iEEESO_iEEENS5_IJNS5_IJSF_NSA_ILi16384EEEEEENS5_IJSB_lEEElEEEEEEEESH_NS5_IJlSB_lEEENS4_8TiledMMAINS4_8MMA_AtomIJNS4_26SM100_MMA_F8F6F4_SS_SPARSEISH_SH_fLi128ELi128ELNS4_4UMMA5MajorE0ELS11_0ELNS10_7ScaleInE0ELS12_0EEEEEENSI_INS5_IJSB_SB_SB_EEENS5_IJNSA_ILi0EEES16_S16_EEEEENS5_IJNS4_10UnderscoreES19_S19_EEEEENS4_23SM90_TMA_LOAD_MULTICASTENS4_14ComposedLayoutINS4_7SwizzleILi2ELi4ELi3EEENS4_25smem_sparse_ptr_flag_bitsILi2ELi8EEENSI_INS5_IJNS5_IJSB_NSA_ILi8EEEEEENS5_IJSC_NSA_ILi64EEEEEEEEENS5_IJNS5_IJS16_SF_EEESL_EEEEEEEvNS4_8identityENS4_13SM90_TMA_LOADENS1D_INS1E_ILi3ELi4ELi3EEENS4_18smem_ptr_flag_bitsILi8EEENSI_INS5_IJS1I_SF_EEENS5_IJSF_SB_EEEEEEEvS1R_EENS_8epilogue10collective18CollectiveEpilogueINS21_23Sm100TmaWarpSpecializedILi4ELi2ELi32ELb1ELb0EEEJSG_NS5_IJNSI_ISF_SB_EENSI_INSA_ILi32EEESB_EEEEEfNS5_IJSB_llEEEfS2A_NS21_6fusion15FusionCallbacksIS25_NS2B_17LinearCombinationIffffLNS_15FloatRoundStyleE2EEESG_S29_JEEENS4_5SM1004TMEM4LOAD26SM100_TMEM_LOAD_32dp32b32xES1S_NS1D_INS1E_ILi2ELi5ELi2EEENS1U_ILi32EEENSI_INS5_IJS27_NSA_ILi4EEEEEENS5_IJSB_S27_EEEEEEENS4_39AutoVectorizingCopyWithAssumedAlignmentILi128EEENS4_14SM90_TMA_STOREES2R_S2T_S2T_EEEvvEEEEvNT_6ParamsE:
        .type           _ZN7cutlass13device_kernelINS_4gemm6kernel13GemmUniversalIN4cute5tupleIJiiiiEEENS1_10collective13CollectiveMmaINS1_41MainloopSm100TmaUmmaWarpSpecializedSparseILi6ELi2ELi2ENS5_IJNS4_1CILi1EEENSA_ILi2EEESB_EEEEENS5_IJNSA_ILi128EEESF_SF_EEENS_12float_e4m3_tENS5_IJNS4_6LayoutINS5_IJiNS5_IJSC_iEEEiEEENS5_IJlNS5_IJSB_SC_EEElEEEEENSI_INS5_IJNS5_IJSF_iEEESO_iEEENS5_IJNS5_IJSF_NSA_ILi16384EEEEEENS5_IJSB_lEEElEEEEEEEESH_NS5_IJlSB_lEEENS4_8TiledMMAINS4_8MMA_AtomIJNS4_26SM100_MMA_F8F6F4_SS_SPARSEISH_SH_fLi128ELi128ELNS4_4UMMA5MajorE0ELS11_0ELNS10_7ScaleInE0ELS12_0EEEEEENSI_INS5_IJSB_SB_SB_EEENS5_IJNSA_ILi0EEES16_S16_EEEEENS5_IJNS4_10UnderscoreES19_S19_EEEEENS4_23SM90_TMA_LOAD_MULTICASTENS4_14ComposedLayoutINS4_7SwizzleILi2ELi4ELi3EEENS4_25smem_sparse_ptr_flag_bitsILi2ELi8EEENSI_INS5_IJNS5_IJSB_NSA_ILi8EEEEEENS5_IJSC_NSA_ILi64EEEEEEEEENS5_IJNS5_IJS16_SF_EEESL_EEEEEEEvNS4_8identityENS4_13SM90_TMA_LOADENS1D_INS1E_ILi3ELi4ELi3EEENS4_18smem_ptr_flag_bitsILi8EEENSI_INS5_IJS1I_SF_EEENS5_IJSF_SB_EEEEEEEvS1R_EENS_8epilogue10collective18CollectiveEpilogueINS21_23Sm100TmaWarpSpecializedILi4ELi2ELi32ELb1ELb0EEEJSG_NS5_IJNSI_ISF_SB_EENSI_INSA_ILi32EEESB_EEEEEfNS5_IJSB_llEEEfS2A_NS21_6fusion15FusionCallbacksIS25_NS2B_17LinearCombinationIffffLNS_15FloatRoundStyleE2EEESG_S29_JEEENS4_5SM1004TMEM4LOAD26SM100_TMEM_LOAD_32dp32b32xES1S_NS1D_INS1E_ILi2ELi5ELi2EEENS1U_ILi32EEENSI_INS5_IJS27_NSA_ILi4EEEEEENS5_IJSB_S27_EEEEEEENS4_39AutoVectorizingCopyWithAssumedAlignmentILi128EEENS4_14SM90_TMA_STOREES2R_S2T_S2T_EEEvvEEEEvNT_6ParamsE,@function
        .size           _ZN7cutlass13device_kernelINS_4gemm6kernel13GemmUniversalIN4cute5tupleIJiiiiEEENS1_10collective13CollectiveMmaINS1_41MainloopSm100TmaUmmaWarpSpecializedSparseILi6ELi2ELi2ENS5_IJNS4_1CILi1EEENSA_ILi2EEESB_EEEEENS5_IJNSA_ILi128EEESF_SF_EEENS_12float_e4m3_tENS5_IJNS4_6LayoutINS5_IJiNS5_IJSC_iEEEiEEENS5_IJlNS5_IJSB_SC_EEElEEEEENSI_INS5_IJNS5_IJSF_iEEESO_iEEENS5_IJNS5_IJSF_NSA_ILi16384EEEEEENS5_IJSB_lEEElEEEEEEEESH_NS5_IJlSB_lEEENS4_8TiledMMAINS4_8MMA_AtomIJNS4_26SM100_MMA_F8F6F4_SS_SPARSEISH_SH_fLi128ELi128ELNS4_4UMMA5MajorE0ELS11_0ELNS10_7ScaleInE0ELS12_0EEEEEENSI_INS5_IJSB_SB_SB_EEENS5_IJNSA_ILi0EEES16_S16_EEEEENS5_IJNS4_10UnderscoreES19_S19_EEEEENS4_23SM90_TMA_LOAD_MULTICASTENS4_14ComposedLayoutINS4_7SwizzleILi2ELi4ELi3EEENS4_25smem_sparse_ptr_flag_bitsILi2ELi8EEENSI_INS5_IJNS5_IJSB_NSA_ILi8EEEEEENS5_IJSC_NSA_ILi64EEEEEEEEENS5_IJNS5_IJS16_SF_EEESL_EEEEEEEvNS4_8identityENS4_13SM90_TMA_LOADENS1D_INS1E_ILi3ELi4ELi3EEENS4_18smem_ptr_flag_bitsILi8EEENSI_INS5_IJS1I_SF_EEENS5_IJSF_SB_EEEEEEEvS1R_EENS_8epilogue10collective18CollectiveEpilogueINS21_23Sm100TmaWarpSpecializedILi4ELi2ELi32ELb1ELb0EEEJSG_NS5_IJNSI_ISF_SB_EENSI_INSA_ILi32EEESB_EEEEEfNS5_IJSB_llEEEfS2A_NS21_6fusion15FusionCallbacksIS25_NS2B_17LinearCombinationIffffLNS_15FloatRoundStyleE2EEESG_S29_JEEENS4_5SM1004TMEM4LOAD26SM100_TMEM_LOAD_32dp32b32xES1S_NS1D_INS1E_ILi2ELi5ELi2EEENS1U_ILi32EEENSI_INS5_IJS27_NSA_ILi4EEEEEENS5_IJSB_S27_EEEEEEENS4_39AutoVectorizingCopyWithAssumedAlignmentILi128EEENS4_14SM90_TMA_STOREES2R_S2T_S2T_EEEvvEEEEvNT_6ParamsE,(.L_x_172 - _ZN7cutlass13device_kernelINS_4gemm6kernel13GemmUniversalIN4cute5tupleIJiiiiEEENS1_10collective13CollectiveMmaINS1_41MainloopSm100TmaUmmaWarpSpecializedSparseILi6ELi2ELi2ENS5_IJNS4_1CILi1EEENSA_ILi2EEESB_EEEEENS5_IJNSA_ILi128EEESF_SF_EEENS_12float_e4m3_tENS5_IJNS4_6LayoutINS5_IJiNS5_IJSC_iEEEiEEENS5_IJlNS5_IJSB_SC_EEElEEEEENSI_INS5_IJNS5_IJSF_iEEESO_iEEENS5_IJNS5_IJSF_NSA_ILi16384EEEEEENS5_IJSB_lEEElEEEEEEEESH_NS5_IJlSB_lEEENS4_8TiledMMAINS4_8MMA_AtomIJNS4_26SM100_MMA_F8F6F4_SS_SPARSEISH_SH_fLi128ELi128ELNS4_4UMMA5MajorE0ELS11_0ELNS10_7ScaleInE0ELS12_0EEEEEENSI_INS5_IJSB_SB_SB_EEENS5_IJNSA_ILi0EEES16_S16_EEEEENS5_IJNS4_10UnderscoreES19_S19_EEEEENS4_23SM90_TMA_LOAD_MULTICASTENS4_14ComposedLayoutINS4_7SwizzleILi2ELi4ELi3EEENS4_25smem_sparse_ptr_flag_bitsILi2ELi8EEENSI_INS5_IJNS5_IJSB_NSA_ILi8EEEEEENS5_IJSC_NSA_ILi64EEEEEEEEENS5_IJNS5_IJS16_SF_EEESL_EEEEEEEvNS4_8identityENS4_13SM90_TMA_LOADENS1D_INS1E_ILi3ELi4ELi3EEENS4_18smem_ptr_flag_bitsILi8EEENSI_INS5_IJS1I_SF_EEENS5_IJSF_SB_EEEEEEEvS1R_EENS_8epilogue10collective18CollectiveEpilogueINS21_23Sm100TmaWarpSpecializedILi4ELi2ELi32ELb1ELb0EEEJSG_NS5_IJNSI_ISF_SB_EENSI_INSA_ILi32EEESB_EEEEEfNS5_IJSB_llEEEfS2A_NS21_6fusion15FusionCallbacksIS25_NS2B_17LinearCombinationIffffLNS_15FloatRoundStyleE2EEESG_S29_JEEENS4_5SM1004TMEM4LOAD26SM100_TMEM_LOAD_32dp32b32xES1S_NS1D_INS1E_ILi2ELi5ELi2EEENS1U_ILi32EEENSI_INS5_IJS27_NSA_ILi4EEEEEENS5_IJSB_S27_EEEEEEENS4_39AutoVectorizingCopyWithAssumedAlignmentILi128EEENS4_14SM90_TMA_STOREES2R_S2T_S2T_EEEvvEEEEvNT_6ParamsE)
        .other          _ZN7cutlass13device_kernelINS_4gemm6kernel13GemmUniversalIN4cute5tupleIJiiiiEEENS1_10collective13CollectiveMmaINS1_41MainloopSm100TmaUmmaWarpSpecializedSparseILi6ELi2ELi2ENS5_IJNS4_1CILi1EEENSA_ILi2EEESB_EEEEENS5_IJNSA_ILi128EEESF_SF_EEENS_12float_e4m3_tENS5_IJNS4_6LayoutINS5_IJiNS5_IJSC_iEEEiEEENS5_IJlNS5_IJSB_SC_EEElEEEEENSI_INS5_IJNS5_IJSF_iEEESO_iEEENS5_IJNS5_IJSF_NSA_ILi16384EEEEEENS5_IJSB_lEEElEEEEEEEESH_NS5_IJlSB_lEEENS4_8TiledMMAINS4_8MMA_AtomIJNS4_26SM100_MMA_F8F6F4_SS_SPARSEISH_SH_fLi128ELi128ELNS4_4UMMA5MajorE0ELS11_0ELNS10_7ScaleInE0ELS12_0EEEEEENSI_INS5_IJSB_SB_SB_EEENS5_IJNSA_ILi0EEES16_S16_EEEEENS5_IJNS4_10UnderscoreES19_S19_EEEEENS4_23SM90_TMA_LOAD_MULTICASTENS4_14ComposedLayoutINS4_7SwizzleILi2ELi4ELi3EEENS4_25smem_sparse_ptr_flag_bitsILi2ELi8EEENSI_INS5_IJNS5_IJSB_NSA_ILi8EEEEEENS5_IJSC_NSA_ILi64EEEEEEEEENS5_IJNS5_IJS16_SF_EEESL_EEEEEEEvNS4_8identityENS4_13SM90_TMA_LOADENS1D_INS1E_ILi3ELi4ELi3EEENS4_18smem_ptr_flag_bitsILi8EEENSI_INS5_IJS1I_SF_EEENS5_IJSF_SB_EEEEEEEvS1R_EENS_8epilogue10collective18CollectiveEpilogueINS21_23Sm100TmaWarpSpecializedILi4ELi2ELi32ELb1ELb0EEEJSG_NS5_IJNSI_ISF_SB_EENSI_INSA_ILi32EEESB_EEEEEfNS5_IJSB_llEEEfS2A_NS21_6fusion15FusionCallbacksIS25_NS2B_17LinearCombinationIffffLNS_15FloatRoundStyleE2EEESG_S29_JEEENS4_5SM1004TMEM4LOAD26SM100_TMEM_LOAD_32dp32b32xES1S_NS1D_INS1E_ILi2ELi5ELi2EEENS1U_ILi32EEENSI_INS5_IJS27_NSA_ILi4EEEEEENS5_IJSB_S27_EEEEEEENS4_39AutoVectorizingCopyWithAssumedAlignmentILi128EEENS4_14SM90_TMA_STOREES2R_S2T_S2T_EEEvvEEEEvNT_6ParamsE,@"STO_CUDA_ENTRY STV_DEFAULT"
_ZN7cutlass13device_kernelINS_4gemm6kernel13GemmUniversalIN4cute5tupleIJiiiiEEENS1_10collective13CollectiveMmaINS1_41MainloopSm100TmaUmmaWarpSpecializedSparseILi6ELi2ELi2ENS5_IJNS4_1CILi1EEENSA_ILi2EEESB_EEEEENS5_IJNSA_ILi128EEESF_SF_EEENS_12float_e4m3_tENS5_IJNS4_6LayoutINS5_IJiNS5_IJSC_iEEEiEEENS5_IJlNS5_IJSB_SC_EEElEEEEENSI_INS5_IJNS5_IJSF_iEEESO_iEEENS5_IJNS5_IJSF_NSA_ILi16384EEEEEENS5_IJSB_lEEElEEEEEEEESH_NS5_IJlSB_lEEENS4_8TiledMMAINS4_8MMA_AtomIJNS4_26SM100_MMA_F8F6F4_SS_SPARSEISH_SH_fLi128ELi128ELNS4_4UMMA5MajorE0ELS11_0ELNS10_7ScaleInE0ELS12_0EEEEEENSI_INS5_IJSB_SB_SB_EEENS5_IJNSA_ILi0EEES16_S16_EEEEENS5_IJNS4_10UnderscoreES19_S19_EEEEENS4_23SM90_TMA_LOAD_MULTICASTENS4_14ComposedLayoutINS4_7SwizzleILi2ELi4ELi3EEENS4_25smem_sparse_ptr_flag_bitsILi2ELi8EEENSI_INS5_IJNS5_IJSB_NSA_ILi8EEEEEENS5_IJSC_NSA_ILi64EEEEEEEEENS5_IJNS5_IJS16_SF_EEESL_EEEEEEEvNS4_8identityENS4_13SM90_TMA_LOADENS1D_INS1E_ILi3ELi4ELi3EEENS4_18smem_ptr_flag_bitsILi8EEENSI_INS5_IJS1I_SF_EEENS5_IJSF_SB_EEEEEEEvS1R_EENS_8epilogue10collective18CollectiveEpilogueINS21_23Sm100TmaWarpSpecializedILi4ELi2ELi32ELb1ELb0EEEJSG_NS5_IJNSI_ISF_SB_EENSI_INSA_ILi32EEESB_EEEEEfNS5_IJSB_llEEEfS2A_NS21_6fusion15FusionCallbacksIS25_NS2B_17LinearCombinationIffffLNS_15FloatRoundStyleE2EEESG_S29_JEEENS4_5SM1004TMEM4LOAD26SM100_TMEM_LOAD_32dp32b32xES1S_NS1D_INS1E_ILi2ELi5ELi2EEENS1U_ILi32EEENSI_INS5_IJS27_NSA_ILi4EEEEEENS5_IJSB_S27_EEEEEEENS4_39AutoVectorizingCopyWithAssumedAlignmentILi128EEENS4_14SM90_TMA_STOREES2R_S2T_S2T_EEEvvEEEEvNT_6ParamsE:
[----:B------:R-:W1:Y:S01]  /*0000*/  LDC R1, c[0x0][0x37c] ;  /* 0x0000df00ff017b82 */ /* 0x000e620000000800 */
[----:B------:R-:W2:Y:S01]  /*0010*/  S2R R107, SR_TID.X ;  /* 0x00000000006b7919 */ /* 0x000ea20000002100 */
[----:B------:R-:W3:Y:S01]  /*0020*/  LDCU.64 UR6, c[0x0][0xa90] ;  /* 0x00015200ff0677ac */ /* 0x000ee20008000a00 */
[----:B------:R-:W-:Y:S01]  /*0030*/  PRMT R93, RZ, 0x7610, R93 ;  /* 0x00007610ff5d7816 */ /* 0x000fe2000000005d */
[----:B------:R-:W4:Y:S01]  /*0040*/  LDCU.64 UR38, c[0x0][0x358] ;  /* 0x00006b00ff2677ac */ /* 0x000f220008000a00 */
[----:B------:R-:W-:Y:S02]  /*0050*/  ELECT P4, URZ, PT ;  /* 0x0000000000ff782f */ /* 0x000fe40003880000 */
[----:B---3--:R-:W-:-:S04]  /*0060*/  ISETP.NE.U32.AND P0, PT, RZ, UR6, PT ;  /* 0x00000006ff007c0c */ /* 0x008fc8000bf05070 */
[----:B------:R-:W-:Y:S02]  /*0070*/  ISETP.NE.AND.EX P1, PT, RZ, UR7, PT, P0 ;  /* 0x00000007ff007c0c */ /* 0x000fe4000bf25300 */
[----:B--2---:R-:W-:-:S05]  /*0080*/  SHF.R.U32.HI R98, RZ, 0x5, R107 ;  /* 0x00000005ff627819 */ /* 0x004fca000001166b */
[----:B------:R-:W2:Y:S02]  /*0090*/  SHFL.IDX PT, R0, R98, RZ, 0x1f ;  /* 0x00001fff62007589 */ /* 0x000ea400000e0000 */
[----:B--2---:R-:W-:-:S04]  /*00a0*/  R2UR UR8, R0 ;  /* 0x00000000000872ca */ /* 0x004fc800000e0000 */
[----:B-1--4-:R-:W-:Y:S05]  /*00b0*/  @P1 BRA `(.L_x_0) ;  /* 0x00000000002c1947 */ /* 0x012fea0003800000 */
[----:B------:R-:W1:Y:S02]  /*00c0*/  LDCU.64 UR4, c[0x0][0xa88] ;  /* 0x00015100ff0477ac */ /* 0x000e640008000a00 */
[----:B-1----:R-:W-:-:S04]  /*00d0*/  UISETP.NE.U32.AND UP0, UPT, UR4, URZ, UPT ;  /* 0x000000ff0400728c */ /* 0x002fc8000bf05070 */
[----:B------:R-:W-:-:S09]  /*00e0*/  UISETP.NE.AND.EX UP0, UPT, UR5, URZ, UPT, UP0 ;  /* 0x000000ff0500728c */ /* 0x000fd2000bf05300 */
[----:B------:R-:W-:Y:S05]  /*00f0*/  BRA.U !UP0, `(.L_x_1) ;  /* 0x0000000108107547 */ /* 0x000fea000b800000 */
[----:B------:R-:W1:Y:S02]  /*0100*/  LDC.64 R2, c[0x0][0xa88] ;  /* 0x0002a200ff027b82 */ /* 0x000e640000000a00 */
[----:B-1----:R1:W5:Y:S01]  /*0110*/  LDG.E R49, desc[UR38][R2.64] ;  /* 0x0000002602317981 */ /* 0x002362000c1e1900 */
[----:B------:R-:W-:Y:S01]  /*0120*/  HFMA2 R93, -RZ, RZ, 0, 5.9604644775390625e-08 ;  /* 0x00000001ff5d7431 */ /* 0x000fe200000001ff */
[----:B------:R-:W-:Y:S05]  /*0130*/  BRA `(.L_x_0) ;  /* 0x00000000000c7947 */ /* 0x000fea0003800000 */
.L_x_1:
[----:B------:R-:W1:Y:S01]  /*0140*/  LDCU UR4, c[0x0][0xa80] ;  /* 0x00015000ff0477ac */ /* 0x000e620008000800 */
[----:B------:R-:W-:Y:S01]  /*0150*/  HFMA2 R93, -RZ, RZ, 0, 5.9604644775390625e-08 ;  /* 0x00000001ff5d7431 */ /* 0x000fe200000001ff */
[----:B-1----:R-:W-:-:S07]  /*0160*/  MOV R49, UR4 ;  /* 0x0000000400317c02 */ /* 0x002fce0008000f00 */
.L_x_0:
[----:B------:R-:W2:Y:S02]  /*0170*/  LDCU.64 UR4, c[0x0][0xab0] ;  /* 0x00015600ff0477ac */ /* 0x000ea40008000a00 */
[----:B--2---:R-:W-:-:S04]  /*0180*/  UISETP.NE.U32.AND UP0, UPT, UR4, URZ, UPT ;  /* 0x000000ff0400728c */ /* 0x004fc8000bf05070 */
[----:B------:R-:W-:-:S09]  /*0190*/  UISETP.NE.AND.EX UP0, UPT, UR5, URZ, UPT, UP0 ;  /* 0x000000ff0500728c */ /* 0x000fd2000bf05300 */
[----:B------:R-:W-:Y:S05]  /*01a0*/  BRA.U UP0, `(.L_x_2) ;  /* 0x0000000100247547 */ /* 0x000fea000b800000 */
[----:B------:R-:W2:Y:S02]  /*01b0*/  LDCU.64 UR4, c[0x0][0xaa8] ;  /* 0x00015500ff0477ac */ /* 0x000ea40008000a00 */
[----:B--2---:R-:W-:-:S04]  /*01c0*/  UISETP.NE.U32.AND UP0, UPT, UR4, URZ, UPT ;  /* 0x000000ff0400728c */ /* 0x004fc8000bf05070 */
[----:B------:R-:W-:-:S09]  /*01d0*/  UISETP.NE.AND.EX UP0, UPT, UR5, URZ, UPT, UP0 ;  /* 0x000000ff0500728c */ /* 0x000fd2000bf05300 */
[----:B------:R-:W-:Y:S05]  /*01e0*/  BRA.U !UP0, `(.L_x_3) ;  /* 0x00000001080c7547 */ /* 0x000fea000b800000 */
[----:B------:R-:W2:Y:S02]  /*01f0*/  LDC.64 R46, c[0x0][0xaa8] ;  /* 0x0002aa00ff2e7b82 */ /* 0x000ea40000000a00 */
[----:B--2---:R2:W5:Y:S01]  /*0200*/  LDG.E R46, desc[UR38][R46.64] ;  /* 0x000000262e2e7981 */ /* 0x004562000c1e1900 */
[----:B------:R-:W-:Y:S05]  /*0210*/  BRA `(.L_x_2) ;  /* 0x0000000000087947 */ /* 0x000fea0003800000 */
.L_x_3:
[----:B------:R-:W2:Y:S02]  /*0220*/  LDCU UR4, c[0x0][0xaa0] ;  /* 0x00015400ff0477ac */ /* 0x000ea40008000800 */
[----:B--2---:R-:W-:Y:S02]  /*0230*/  MOV R46, UR4 ;  /* 0x00000004002e7c02 */ /* 0x004fe40008000f00 */
.L_x_2:
[----:B------:R-:W-:Y:S01]  /*0240*/  IMAD.U32 R0, RZ, RZ, UR8 ;  /* 0x00000008ff007e24 */ /* 0x000fe2000f8e00ff */
[----:B------:R-:W-:Y:S04]  /*0250*/  BSSY.RECONVERGENT B0, `(.L_x_4) ;  /* 0x000000f000007945 */ /* 0x000fe80003800200 */
[C---:B------:R-:W-:Y:S02]  /*0260*/  ISETP.NE.OR P2, PT, R0.reuse, 0x1, !P4 ;  /* 0x000000010000780c */ /* 0x040fe40006745670 */
[----:B------:R-:W-:-:S11]  /*0270*/  ISETP.NE.OR P1, PT, R0, 0x3, !P4 ;  /* 0x000000030000780c */ /* 0x000fd60006725670 */
[----:B------:R-:W-:Y:S05]  /*0280*/  @P2 BRA `(.L_x_5) ;  /* 0x00000000002c2947 */ /* 0x000fea0003800000 */
[----:B------:R-:W3:Y:S02]  /*0290*/  LDCU.64 UR4, c[0x0][0x348] ;  /* 0x00006900ff0477ac */ /* 0x000ee40008000a00 */
[----:B---3--:R-:W-:Y:S02]  /*02a0*/  UIADD3 UR12, UP2, UPT, UR4, 0x80, URZ ;  /* 0x00000080040c7890 */ /* 0x008fe4000ff5e0ff */
[----:B------:R-:W-:Y:S02]  /*02b0*/  UIADD3 UR10, UP1, UPT, UR4, 0x280, URZ ;  /* 0x00000280040a7890 */ /* 0x000fe4000ff3e0ff */
[----:B------:R-:W-:Y:S02]  /*02c0*/  UIADD3 UR4, UP0, UPT, UR4, 0x180, URZ ;  /* 0x0000018004047890 */ /* 0x000fe4000ff1e0ff */
[----:B------:R-:W-:Y:S02]  /*02d0*/  UIADD3.X UR13, UPT, UPT, URZ, UR5, URZ, UP2, !UPT ;  /* 0x00000005ff0d7290 */ /* 0x000fe400097fe4ff */
[----:B------:R-:W-:-:S02]  /*02e0*/  UIADD3.X UR11, UPT, UPT, URZ, UR5, URZ, UP1, !UPT ;  /* 0x00000005ff0b7290 */ /* 0x000fc40008ffe4ff */
[----:B------:R-:W-:-:S05]  /*02f0*/  UIADD3.X UR5, UPT, UPT, URZ, UR5, URZ, UP0, !UPT ;  /* 0x00000005ff057290 */ /* 0x000fca00087fe4ff */
[----:B------:R3:W-:Y:S02]  /*0300*/  UTMACCTL.PF [UR12] ;  /* 0x000000000c0079b9 */ /* 0x0007e40008040000 */
[----:B------:R3:W-:Y:S02]  /*0310*/  UTMACCTL.PF [UR10] ;  /* 0x000000000a0079b9 */ /* 0x0007e40008040000 */
[----:B------:R3:W-:Y:S02]  /*0320*/  UTMACCTL.PF [UR4] ;  /* 0x00000000040079b9 */ /* 0x0007e40008040000 */
[----:B---3--:R-:W-:Y:S01]  /*0330*/  NOP ;  /* 0x0000000000007918 */ /* 0x008fe20000000000 */
.L_x_5:
[----:B------:R-:W-:Y:S05]  /*0340*/  BSYNC.RECONVERGENT B0 ;  /* 0x0000000000007941 */ /* 0x000fea0003800200 */
.L_x_4:
[----:B------:R-:W-:Y:S04]  /*0350*/  BSSY.RECONVERGENT B0, `(.L_x_6) ;  /* 0x000000a000007945 */ /* 0x000fe80003800200 */
[----:B------:R-:W-:Y:S05]  /*0360*/  @P1 BRA `(.L_x_7) ;  /* 0x0000000000201947 */ /* 0x000fea0003800000 */
[----:B------:R-:W3:Y:S02]  /*0370*/  LDCU.64 UR4, c[0x0][0x348] ;  /* 0x00006900ff0477ac */ /* 0x000ee40008000a00 */
[----:B---3--:R-:W-:Y:S02]  /*0380*/  UIADD3 UR10, UP1, UPT, UR4, 0x780, URZ ;  /* 0x00000780040a7890 */ /* 0x008fe4000ff3e0ff */
[----:B------:R-:W-:Y:S02]  /*0390*/  UIADD3 UR4, UP0, UPT, UR4, 0x880, URZ ;  /* 0x0000088004047890 */ /* 0x000fe4000ff1e0ff */
[----:B------:R-:W-:Y:S02]  /*03a0*/  UIADD3.X UR11, UPT, UPT, URZ, UR5, URZ, UP1, !UPT ;  /* 0x00000005ff0b7290 */ /* 0x000fe40008ffe4ff */
[----:B------:R-:W-:-:S07]  /*03b0*/  UIADD3.X UR5, UPT, UPT, URZ, UR5, URZ, UP0, !UPT ;  /* 0x00000005ff057290 */ /* 0x000fce00087fe4ff */
[----:B------:R3:W-:Y:S02]  /*03c0*/  UTMACCTL.PF [UR10] ;  /* 0x000000000a0079b9 */ /* 0x0007e40008040000 */
[----:B------:R3:W-:Y:S02]  /*03d0*/  UTMACCTL.PF [UR4] ;  /* 0x00000000040079b9 */ /* 0x0007e40008040000 */
[----:B---3--:R-:W-:Y:S01]  /*03e0*/  NOP ;  /* 0x0000000000007918 */ /* 0x008fe20000000000 */
.L_x_7:
[----:B------:R-:W-:Y:S05]  /*03f0*/  BSYNC.RECONVERGENT B0 ;  /* 0x0000000000007941 */ /* 0x000fea0003800200 */
.L_x_6:
[----:B------:R-:W3:Y:S01]  /*0400*/  LDCU.64 UR4, c[0x0][0xa88] ;  /* 0x00015100ff0477ac */ /* 0x000ee20008000a00 */
[----:B------:R-:W-:Y:S01]  /*0410*/  ISETP.NE.AND.EX P0, PT, RZ, UR7, PT, P0 ;  /* 0x00000007ff007c0c */ /* 0x000fe2000bf05300 */
[----:B------:R-:W-:Y:S01]  /*0420*/  UPLOP3.LUT UP5, UPT, UPT, UPT, UPT, 0x80, 0x8 ;  /* 0x000000000008789c */ /* 0x000fe20003faf070 */
[----:B---3--:R-:W-:-:S04]  /*0430*/  ISETP.NE.U32.AND P1, PT, RZ, UR4, PT ;  /* 0x00000004ff007c0c */ /* 0x008fc8000bf25070 */
[----:B------:R-:W-:-:S13]  /*0440*/  ISETP.NE.AND.EX P1, PT, RZ, UR5, PT, P1 ;  /* 0x00000005ff007c0c */ /* 0x000fda000bf25310 */
[----:B------:R-:W-:Y:S05]  /*0450*/  @P1 BRA P0, `(.L_x_8) ;  /* 0x0000000000281947 */ /* 0x000fea0000000000 */
[----:B------:R-:W-:Y:S01]  /*0460*/  UISETP.NE.U32.AND UP1, UPT, UR6, URZ, UPT ;  /* 0x000000ff0600728c */ /* 0x000fe2000bf25070 */
[----:B-----5:R-:W-:Y:S01]  /*0470*/  FSETP.NEU.AND P0, PT, R49, RZ, PT ;  /* 0x000000ff3100720b */ /* 0x020fe20003f0d000 */
[----:B------:R-:W-:Y:S02]  /*0480*/  UISETP.NE.U32.AND UP0, UPT, UR4, URZ, UPT ;  /* 0x000000ff0400728c */ /* 0x000fe4000bf05070 */
[----:B------:R-:W-:Y:S02]  /*0490*/  UISETP.NE.AND.EX UP1, UPT, UR7, URZ, UPT, UP1 ;  /* 0x000000ff0700728c */ /* 0x000fe4000bf25310 */
[----:B------:R-:W-:-:S04]  /*04a0*/  UISETP.NE.AND.EX UP0, UPT, UR5, URZ, UPT, UP0 ;  /* 0x000000ff0500728c */ /* 0x000fc8000bf05300 */
[----:B------:R-:W-:-:S04]  /*04b0*/  USEL UR4, URZ, 0xffffffff, UP0 ;  /* 0xffffffffff047887 */ /* 0x000fc80008000000 */
[----:B------:R-:W-:Y:S01]  /*04c0*/  VOTEU.ANY UP0, P0 ;  /* 0x0000000000ff7886 */ /* 0x000fe20000000100 */
[----:B------:R-:W-:-:S04]  /*04d0*/  @!UP1 USEL UR4, URZ, 0xffffffff, UP0 ;  /* 0xffffffffff049887 */ /* 0x000fc80008000000 */
[----:B------:R-:W-:-:S04]  /*04e0*/  ULOP3.LUT UR4, UR4, 0x1, URZ, 0xc0, !UPT ;  /* 0x0000000104047892 */ /* 0x000fc8000f8ec0ff */
[----:B------:R-:W-:-:S11]  /*04f0*/  UISETP.NE.U32.AND UP5, UPT, UR4, 0x1, UPT ;  /* 0x000000010400788c */ /* 0x000fd6000bfa5070 */
.L_x_8:
[----:B-1----:R-:W1:Y:S01]  /*0500*/  SHFL.IDX PT, R2, R98, RZ, 0x1f ;  /* 0x00001fff62027589 */ /* 0x002e6200000e0000 */
[----:B------:R-:W-:Y:S01]  /*0510*/  UISETP.EQ.AND UP0, UPT, UR8, 0x3, UP5 ;  /* 0x000000030800788c */ /* 0x000fe2000af02270 */
[----:B-1----:R-:W-:-:S13]  /*0520*/  ISETP.NE.AND P0, PT, R2, RZ, PT ;  /* 0x000000ff0200720c */ /* 0x002fda0003f05270 */
[----:B------:R-:W-:Y:S05]  /*0530*/  @P0 BRA `(.L_x_9) ;  /* 0x0000000000680947 */ /* 0x000fea0003800000 */
[----:B------:R-:W1:Y:S01]  /*0540*/  S2UR UR6, SR_CgaCtaId ;  /* 0x00000000000679c3 */ /* 0x000e620000008800 */
[----:B------:R-:W-:Y:S01]  /*0550*/  UMOV UR7, 0x400 ;  /* 0x0000040000077882 */ /* 0x000fe20000000000 */
[----:B------:R-:W-:Y:S01]  /*0560*/  UMOV UR5, 0x1 ;  /* 0x0000000100057882 */ /* 0x000fe20000000000 */
[----:B------:R-:W-:Y:S01]  /*0570*/  UMOV UR4, 0x2 ;  /* 0x0000000200047882 */ /* 0x000fe20000000000 */
[----:B------:R-:W-:-:S04]  /*0580*/  UIADD3 UR10, UPT, UPT, -UR5, 0x100000, URZ ;  /* 0x00100000050a7890 */ /* 0x000fc8000fffe1ff */
[----:B------:R-:W-:Y:S02]  /*0590*/  USHF.L.U32 UR11, UR10, 0xb, URZ ;  /* 0x0000000b0a0b7899 */ /* 0x000fe400080006ff */
[----:B------:R-:W-:Y:S02]  /*05a0*/  USHF.L.U32 UR10, UR10, 0x1, URZ ;  /* 0x000000010a0a7899 */ /* 0x000fe400080006ff */
[----:B------:R-:W-:-:S04]  /*05b0*/  UIADD3 UR4, UPT, UPT, -UR4, 0x100000, URZ ;  /* 0x0010000004047890 */ /* 0x000fc8000fffe1ff */
[----:B------:R-:W-:Y:S02]  /*05c0*/  USHF.L.U32 UR5, UR4, 0xb, URZ ;  /* 0x0000000b04057899 */ /* 0x000fe400080006ff */
[----:B------:R-:W-:Y:S01]  /*05d0*/  USHF.L.U32 UR4, UR4, 0x1, URZ ;  /* 0x0000000104047899 */ /* 0x000fe200080006ff */
[----:B------:R-:W-:Y:S01]  /*05e0*/  ELECT P0, URZ, PT ;  /* 0x0000000000ff782f */ /* 0x000fe20003800000 */
[----:B-1----:R-:W-:Y:S01]  /*05f0*/  ULEA UR6, UR6, UR7, 0x18 ;  /* 0x0000000706067291 */ /* 0x002fe2000f8ec0ff */
[----:B------:R-:W1:Y:S11]  /*0600*/  FENCE.VIEW.ASYNC.S ;  /* 0x00000000000073c6 */ /* 0x000e760000000000 */
[----:B-1----:R1:W3:Y:S01]  /*0610*/  SYNCS.EXCH.64 URZ, [UR6], UR10 ;  /* 0x0000000a06ff75b2 */ /* 0x0022e20008000100 */
[----:B------:R1:W4:Y:S01]  /*0620*/  SYNCS.EXCH.64 URZ, [UR6+0x30], UR4 ;  /* 0x0000300406ff75b2 */ /* 0x0003220008000100 */
[----:B------:R1:W1:Y:S01]  /*0630*/  SYNCS.EXCH.64 URZ, [UR6+0x8], UR10 ;  /* 0x0000080a06ff75b2 */ /* 0x0002620008000100 */
        /* <DEDUP_REMOVED lines=9> */
[----:B------:R-:W-:Y:S01]  /*06d0*/  NOP ;  /* 0x0000000000007918 */ /* 0x000fe20000000000 */
.L_x_9:
[----:B------:R-:W2:Y:S01]  /*06e0*/  SHFL.IDX PT, R2, R98, RZ, 0x1f ;  /* 0x00001fff62027589 */ /* 0x000ea200000e0000 */
[----:B------:R-:W-:Y:S01]  /*06f0*/  NOP ;  /* 0x0000000000007918 */ /* 0x000fe20000000000 */
[----:B--2---:R-:W-:-:S13]  /*0700*/  ISETP.NE.AND P0, PT, R2, 0x1, PT ;  /* 0x000000010200780c */ /* 0x004fda0003f05270 */
[----:B------:R-:W-:Y:S05]  /*0710*/  @P0 BRA `(.L_x_10) ;  /* 0x0000000000580947 */ /* 0x000fea0003800000 */
[----:B-1----:R-:W1:Y:S01]  /*0720*/  S2UR UR6, SR_CgaCtaId ;  /* 0x00000000000679c3 */ /* 0x002e620000008800 */
        /* <DEDUP_REMOVED lines=12> */
[----:B-1----:R2:W1:Y:S01]  /*07f0*/  SYNCS.EXCH.64 URZ, [UR6+0x60], UR10 ;  /* 0x0000600a06ff75b2 */ /* 0x0024620008000100 */
[----:B------:R2:W1:Y:S01]  /*0800*/  SYNCS.EXCH.64 URZ, [UR6+0x80], UR4 ;  /* 0x0000800406ff75b2 */ /* 0x0004620008000100 */
[----:B------:R2:W1:Y:S01]  /*0810*/  SYNCS.EXCH.64 URZ, [UR6+0x68], UR10 ;  /* 0x0000680a06ff75b2 */ /* 0x0004620008000100 */
[----:B------:R2:W1:Y:S01]  /*0820*/  SYNCS.EXCH.64 URZ, [UR6+0x88], UR4 ;  /* 0x0000880406ff75b2 */ /* 0x0004620008000100 */
[----:B------:R2:W1:Y:S01]  /*0830*/  SYNCS.EXCH.64 URZ, [UR6+0x70], UR10 ;  /* 0x0000700a06ff75b2 */ /* 0x0004620008000100 */
[----:B------:R2:W1:Y:S01]  /*0840*/  SYNCS.EXCH.64 URZ, [UR6+0x90], UR4 ;  /* 0x0000900406ff75b2 */ /* 0x0004620008000100 */
[----:B------:R2:W1:Y:S01]  /*0850*/  SYNCS.EXCH.64 URZ, [UR6+0x78], UR10 ;  /* 0x0000780a06ff75b2 */ /* 0x0004620008000100 */
[----:B------:R2:W1:Y:S02]  /*0860*/  SYNCS.EXCH.64 URZ, [UR6+0x98], UR4 ;  /* 0x0000980406ff75b2 */ /* 0x0004640008000100 */
[----:B--2---:R-:W-:Y:S01]  /*0870*/  NOP ;  /* 0x0000000000007918 */ /* 0x004fe20000000000 */
.L_x_10:
[----:B------:R-:W2:Y:S01]  /*0880*/  SHFL.IDX PT, R2, R98, RZ, 0x1f ;  /* 0x00001fff62027589 */ /* 0x000ea200000e0000 */
[----:B------:R-:W-:Y:S01]  /*0890*/  NOP ;  /* 0x0000000000007918 */ /* 0x000fe20000000000 */
[----:B--2---:R-:W-:-:S13]  /*08a0*/  ISETP.NE.AND P0, PT, R2, 0x3, PT ;  /* 0x000000030200780c */ /* 0x004fda0003f05270 */
[----:B------:R-:W-:Y:S05]  /*08b0*/  @P0 BRA `(.L_x_11) ;  /* 0x0000000000300947 */ /* 0x000fea0003800000 */
[----:B-1----:R-:W1:Y:S01]  /*08c0*/  S2UR UR5, SR_CgaCtaId ;  /* 0x00000000000579c3 */ /* 0x002e620000008800 */
[----:B------:R-:W-:Y:S01]  /*08d0*/  UMOV UR6, 0x400 ;  /* 0x0000040000067882 */ /* 0x000fe20000000000 */
[----:B------:R-:W-:Y:S01]  /*08e0*/  UMOV UR4, 0x20 ;  /* 0x0000002000047882 */ /* 0x000fe20000000000 */
[----:B------:R-:W-:Y:S01]  /*08f0*/  ELECT P0, URZ, PT ;  /* 0x0000000000ff782f */ /* 0x000fe20003800000 */
[----:B-1----:R-:W-:Y:S02]  /*0900*/  ULEA UR5, UR5, UR6, 0x18 ;  /* 0x0000000605057291 */ /* 0x002fe4000f8ec0ff */
[----:B------:R-:W-:-:S04]  /*0910*/  UIADD3 UR6, UPT, UPT, -UR4, 0x100000, URZ ;  /* 0x0010000004067890 */ /* 0x000fc8000fffe1ff */
[----:B------:R-:W-:Y:S02]  /*0920*/  USHF.L.U32 UR7, UR6, 0xb, URZ ;  /* 0x0000000b06077899 */ /* 0x000fe400080006ff */
[----:B------:R-:W-:Y:S01]  /*0930*/  USHF.L.U32 UR6, UR6, 0x1, URZ ;  /* 0x0000000106067899 */ /* 0x000fe200080006ff */
[----:B------:R-:W1:Y:S11]  /*0940*/  FENCE.VIEW.ASYNC.S ;  /* 0x00000000000073c6 */ /* 0x000e760000000000 */
[----:B-1----:R2:W1:Y:S01]  /*0950*/  SYNCS.EXCH.64 URZ, [UR5+0xa0], UR6 ;  /* 0x0000a00605ff75b2 */ /* 0x0024620008000100 */
[----:B------:R2:W1:Y:S02]  /*0960*/  SYNCS.EXCH.64 URZ, [UR5+0xa8], UR6 ;  /* 0x0000a80605ff75b2 */ /* 0x0004640008000100 */
[----:B--2---:R-:W-:Y:S01]  /*0970*/  NOP ;  /* 0x0000000000007918 */ /* 0x004fe20000000000 */
.L_x_11:
[----:B------:R-:W2:Y:S01]  /*0980*/  SHFL.IDX PT, R2, R98, RZ, 0x1f ;  /* 0x00001fff62027589 */ /* 0x000ea200000e0000 */
[----:B------:R-:W-:Y:S01]  /*0990*/  NOP ;  /* 0x0000000000007918 */ /* 0x000fe20000000000 */
[----:B--2---:R-:W-:-:S13]  /*09a0*/  ISETP.NE.AND P0, PT, R2, 0x4, PT ;  /* 0x000000040200780c */ /* 0x004fda0003f05270 */
[----:B------:R-:W-:Y:S05]  /*09b0*/  @P0 BRA `(.L_x_12) ;  /* 0x00000000004c0947 */ /* 0x000fea0003800000 */
[----:B-1----:R-:W1:Y:S01]  /*09c0*/  S2UR UR5, SR_CgaCtaId ;  /* 0x00000000000579c3 */ /* 0x002e620000008800 */
[----:B------:R-:W-:Y:S01]  /*09d0*/  UMOV UR7, 0x1e0 ;  /* 0x000001e000077882 */ /* 0x000fe20000000000 */
[----:B------:R-:W-:Y:S01]  /*09e0*/  UMOV UR6, 0x400 ;  /* 0x0000040000067882 */ /* 0x000fe20000000000 */
[----:B------:R-:W-:Y:S01]  /*09f0*/  USEL UR7, UR7, 0x1a0, UP5 ;  /* 0x000001a007077887 */ /* 0x000fe2000a800000 */
[----:B------:R-:W-:Y:S01]  /*0a00*/  UMOV UR4, 0x1 ;  /* 0x0000000100047882 */ /* 0x000fe20000000000 */
[----:B------:R-:W-:Y:S01]  /*0a10*/  ELECT P0, URZ, PT ;  /* 0x0000000000ff782f */ /* 0x000fe20003800000 */
[----:B------:R-:W-:-:S04]  /*0a20*/  UIADD3 UR10, UPT, UPT, -UR4, 0x100000, URZ ;  /* 0x00100000040a7890 */ /* 0x000fc8000fffe1ff */
[----:B------:R-:W-:Y:S02]  /*0a30*/  USHF.L.U32 UR11, UR10, 0xb, URZ ;  /* 0x0000000b0a0b7899 */ /* 0x000fe400080006ff */
[----:B------:R-:W-:Y:S02]  /*0a40*/  USHF.L.U32 UR10, UR10, 0x1, URZ ;  /* 0x000000010a0a7899 */ /* 0x000fe400080006ff */
[----:B-1----:R-:W-:Y:S02]  /*0a50*/  ULEA UR5, UR5, UR6, 0x18 ;  /* 0x0000000605057291 */ /* 0x002fe4000f8ec0ff */
[----:B------:R-:W-:-:S04]  /*0a60*/  UIADD3 UR6, UPT, UPT, -UR7, 0x100000, URZ ;  /* 0x0010000007067890 */ /* 0x000fc8000fffe1ff */
[----:B------:R-:W-:Y:S02]  /*0a70*/  USHF.L.U32 UR7, UR6, 0xb, URZ ;  /* 0x0000000b06077899 */ /* 0x000fe400080006ff */
[----:B------:R-:W-:Y:S01]  /*0a80*/  USHF.L.U32 UR6, UR6, 0x1, URZ ;  /* 0x0000000106067899 */ /* 0x000fe200080006ff */
[----:B------:R-:W1:Y:S03]  /*0a90*/  FENCE.VIEW.ASYNC.S ;  /* 0x00000000000073c6 */ /* 0x000e660000000000 */
[----:B-1----:R2:W1:Y:S08]  /*0aa0*/  SYNCS.EXCH.64 URZ, [UR5+0xb0], UR10 ;  /* 0x0000b00a05ff75b2 */ /* 0x0024700008000100 */
[----:B------:R2:W1:Y:S01]  /*0ab0*/  SYNCS.EXCH.64 URZ, [UR5+0xc0], UR6 ;  /* 0x0000c00605ff75b2 */ /* 0x0004620008000100 */
[----:B------:R2:W1:Y:S01]  /*0ac0*/  SYNCS.EXCH.64 URZ, [UR5+0xb8], UR10 ;  /* 0x0000b80a05ff75b2 */ /* 0x0004620008000100 */
[----:B------:R2:W1:Y:S02]  /*0ad0*/  SYNCS.EXCH.64 URZ, [UR5+0xc8], UR6 ;  /* 0x0000c80605ff75b2 */ /* 0x0004640008000100 */
[----:B--2---:R-:W-:Y:S01]  /*0ae0*/  NOP ;  /* 0x0000000000007918 */ /* 0x004fe20000000000 */
.L_x_12:
        /* <DEDUP_REMOVED lines=20> */
[----:B------:R2:W1:Y:S02]  /*0c30*/  SYNCS.EXCH.64 URZ, [UR6+0xe8], UR4 ;  /* 0x0000e80406ff75b2 */ /* 0x0004640008000100 */
[----:B--2---:R-:W-:Y:S01]  /*0c40*/  NOP ;  /* 0x0000000000007918 */ /* 0x004fe20000000000 */
.L_x_13:
        /* <DEDUP_REMOVED lines=14> */
[----:B------:R2:W1:Y:S01]  /*0d30*/  SYNCS.EXCH.64 URZ, [UR5+0x100], UR6 ;  /* 0x0001000605ff75b2 */ /* 0x0004620008000100 */
[----:B------:R2:W1:Y:S01]  /*0d40*/  SYNCS.EXCH.64 URZ, [UR5+0xf8], UR6 ;  /* 0x0000f80605ff75b2 */ /* 0x0004620008000100 */
[----:B------:R2:W1:Y:S02]  /*0d50*/  SYNCS.EXCH.64 URZ, [UR5+0x108], UR6 ;  /* 0x0001080605ff75b2 */ /* 0x0004640008000100 */
[----:B--2---:R-:W-:Y:S01]  /*0d60*/  NOP ;  /* 0x0000000000007918 */ /* 0x004fe20000000000 */
.L_x_14:
[----:B-1----:R-:W1:Y:S01]  /*0d70*/  LDCU UR4, c[0x0][0x36c] ;  /* 0x00006d80ff0477ac */ /* 0x002e620008000800 */
[----:B------:R-:W-:Y:S01]  /*0d80*/  ISETP.NE.OR P4, PT, R0, 0x2, !P4 ;  /* 0x000000020000780c */ /* 0x000fe20006785670 */
[----:B------:R-:W-:Y:S01]  /*0d90*/  NOP ;  /* 0x0000000000007918 */ /* 0x000fe20000000000 */
[----:B------:R-:W-:Y:S01]  /*0da0*/  LOP3.LUT R3, R107, 0x1f, RZ, 0xc0, !PT ;  /* 0x0000001f6b037812 */ /* 0x000fe200078ec0ff */
[----:B------:R-:W-:Y:S02]  /*0db0*/  UISETP.NE.AND UP4, UPT, UR8, URZ, UPT ;  /* 0x000000ff0800728c */ /* 0x000fe4000bf85270 */
[----:B-1----:R-:W-:-:S09]  /*0dc0*/  UISETP.EQ.U32.AND UP1, UPT, UR4, 0x1, UPT ;  /* 0x000000010400788c */ /* 0x002fd2000bf22070 */
[----:B------:R-:W-:Y:S05]  /*0dd0*/  BRA.U !UP1, `(.L_x_15) ;  /* 0x0000000109087547 */ /* 0x000fea000b800000 */
[----:B---34-:R-:W-:Y:S01]  /*0de0*/  UCGABAR_ARV ;  /* 0x00000000000079c7 */ /* 0x018fe20008000000 */
[----:B------:R-:W-:Y:S05]  /*0df0*/  BRA `(.L_x_16) ;  /* 0x0000000000047947 */ /* 0x000fea0003800000 */
.L_x_15:
[----:B---34-:R-:W-:Y:S01]  /*0e00*/  NOP ;  /* 0x0000000000007918 */ /* 0x018fe20000000000 */
.L_x_16:
[----:B------:R-:W1:Y:S01]  /*0e10*/  S2UR UR5, SR_CTAID.Y ;  /* 0x00000000000579c3 */ /* 0x000e620000002600 */
[----:B------:R-:W-:-:S05]  /*0e20*/  CS2R.32 R92, SR_CgaSize ;  /* 0x00000000005c7805 */ /* 0x000fca0000008a00 */
[----:B------:R-:W-:-:S05]  /*0e30*/  IMAD R92, R92, -0xa0, RZ ;  /* 0xffffff605c5c7824 */ /* 0x000fca00078e02ff */
[----:B------:R-:W-:-:S14]  /*0e40*/  R2UR UR4, R92 ;  /* 0x000000005c0472ca */ /* 0x000fdc00000e0000 */
[----:B------:R-:W2:Y:S01]  /*0e50*/  LDCU UR4, c[0x0][UR4+0x2b4] ;  /* 0x00005680040477ac */ /* 0x000ea20008000800 */
[----:B------:R-:W-:-:S05]  /*0e60*/  CS2R.32 R92, SR_CgaSize ;  /* 0x00000000005c7805 */ /* 0x000fca0000008a00 */
[----:B------:R-:W-:-:S05]  /*0e70*/  IMAD R92, R92, -0xa0, RZ ;  /* 0xffffff605c5c7824 */ /* 0x000fca00078e02ff */
[----:B------:R-:W-:-:S14]  /*0e80*/  R2UR UR6, R92 ;  /* 0x000000005c0672ca */ /* 0x000fdc00000e0000 */
[----:B------:R-:W3:Y:S01]  /*0e90*/  LDCU UR6, c[0x0][UR6+0x2b0] ;  /* 0x00005600060677ac */ /* 0x000ee20008000800 */
[----:B------:R-:W4:Y:S01]  /*0ea0*/  S2UR UR11, SR_CTAID.X ;  /* 0x00000000000b79c3 */ /* 0x000f220000002500 */
[----:B------:R-:W-:Y:S01]  /*0eb0*/  UISETP.NE.AND UP2, UPT, UR8, 0x2, UPT ;  /* 0x000000020800788c */ /* 0x000fe2000bf45270 */
[----:B------:R-:W-:-:S05]  /*0ec0*/  CS2R.32 R0, SR_CgaSize ;  /* 0x0000000000007805 */ /* 0x000fca0000008a00 */
[----:B------:R-:W-:-:S06]  /*0ed0*/  IMAD R0, R0, -0xa0, RZ ;  /* 0xffffff6000007824 */ /* 0x000fcc00078e02ff */
[----:B------:R-:W3:Y:S01]  /*0ee0*/  LDC R0, c[0x0][R0+0x2a4] ;  /* 0x0000a90000007b82 */ /* 0x000ee20000000800 */
[----:B-1----:R-:W-:-:S07]  /*0ef0*/  I2FP.F32.U32 R4, UR5 ;  /* 0x0000000500047c45 */ /* 0x002fce0008201000 */
[----:B------:R-:W1:Y:S01]  /*0f00*/  LDC R12, c[0x0][0xd24] ;  /* 0x00034900ff0c7b82 */ /* 0x000e620000000800 */
[----:B------:R-:W-:Y:S01]  /*0f10*/  MOV R20, UR5 ;  /* 0x0000000500147c02 */ /* 0x000fe20008000f00 */
[----:B--2---:R-:W-:Y:S01]  /*0f20*/  FMUL R4, R4, UR4 ;  /* 0x0000000404047c20 */ /* 0x004fe20008400000 */
[----:B------:R-:W2:Y:S01]  /*0f30*/  LDCU UR4, c[0x0][0xd30] ;  /* 0x0001a600ff0477ac */ /* 0x000ea20008000800 */
[----:B----4-:R-:W-:Y:S02]  /*0f40*/  I2FP.F32.U32 R6, UR11 ;  /* 0x0000000b00067c45 */ /* 0x010fe40008201000 */
[----:B------:R-:W-:-:S05]  /*0f50*/  CS2R.32 R5, SR_CgaSize ;  /* 0x0000000000057805 */ /* 0x000fca0000008a00 */
[----:B------:R-:W-:-:S06]  /*0f60*/  IMAD R5, R5, -0xa0, RZ ;  /* 0xffffff6005057824 */ /* 0x000fcc00078e02ff */
[----:B------:R-:W4:Y:S01]  /*0f70*/  LDC R5, c[0x0][R5+0x2a0] ;  /* 0x0000a80005057b82 */ /* 0x000f220000000800 */
[----:B------:R-:W2:Y:S01]  /*0f80*/  F2I.U32.TRUNC.NTZ R81, R4 ;  /* 0x0000000400517305 */ /* 0x000ea2000020f000 */
[----:B---3--:R-:W-:-:S06]  /*0f90*/  FMUL R6, R6, UR6 ;  /* 0x0000000606067c20 */ /* 0x008fcc0008400000 */
[----:B------:R-:W3:Y:S01]  /*0fa0*/  LDC R2, c[0x0][0xd24] ;  /* 0x00034900ff027b82 */ /* 0x000ee20000000800 */
[----:B------:R-:W1:Y:S01]  /*0fb0*/  F2I.U32.TRUNC.NTZ R92, R6 ;  /* 0x00000006005c7305 */ /* 0x000e62000020f000 */
[----:B--2---:R-:W-:-:S06]  /*0fc0*/  UISETP.NE.AND UP3, UPT, UR4, 0x1, UPT ;  /* 0x000000010400788c */ /* 0x004fcc000bf65270 */
[----:B------:R-:W2:Y:S01]  /*0fd0*/  S2UR UR36, SR_CTAID.Z ;  /* 0x00000000002479c3 */ /* 0x000ea20000002700 */
[----:B------:R-:W-:Y:S02]  /*0fe0*/  IADD3 R81, PT, PT, -R81, RZ, RZ ;  /* 0x000000ff51517210 */ /* 0x000fe40007ffe1ff */
[----:B-1----:R-:W-:-:S03]  /*0ff0*/  ISETP.GE.AND P0, PT, R12, 0x1, PT ;  /* 0x000000010c00780c */ /* 0x002fc60003f06270 */
[----:B------:R-:W-:Y:S01]  /*1000*/  IMAD R81, R0, R81, UR5 ;  /* 0x0000000500517e24 */ /* 0x000fe2000f8e0251 */
[----:B------:R-:W-:Y:S02]  /*1010*/  PRMT R0, RZ, 0x7610, R0 ;  /* 0x00007610ff007816 */ /* 0x000fe40000000000 */
[----:B------:R-:W-:-:S05]  /*1020*/  IADD3 R92, PT, PT, -R92, RZ, RZ ;  /* 0x000000ff5c5c7210 */ /* 0x000fca0007ffe1ff */
[----:B----4-:R-:W-:Y:S01]  /*1030*/  IMAD R92, R5, R92, UR11 ;  /* 0x0000000b055c7e24 */ /* 0x010fe2000f8e025c */
[----:B--2---:R-:W-:Y:S06]  /*1040*/  BRA.U UP4, `(.L_x_17) ;  /* 0x0000000104207547 */ /* 0x004fec000b800000 */
[C---:B------:R-:W-:Y:S02]  /*1050*/  ISETP.NE.AND P2, PT, R81.reuse, 0x1, PT ;  /* 0x000000015100780c */ /* 0x040fe40003f45270 */
[----:B------:R-:W-:Y:S02]  /*1060*/  ISETP.NE.AND P1, PT, R81, RZ, PT ;  /* 0x000000ff5100720c */ /* 0x000fe40003f25270 */
[C---:B------:R-:W-:Y:S02]  /*1070*/  ISETP.NE.AND P3, PT, R92.reuse, RZ, PT ;  /* 0x000000ff5c00720c */ /* 0x040fe40003f65270 */
[----:B------:R-:W-:Y:S02]  /*1080*/  SEL R0, RZ, 0x2, P2 ;  /* 0x00000002ff007807 */ /* 0x000fe40001000000 */
[----:B------:R-:W-:Y:S02]  /*1090*/  ISETP.EQ.OR P1, PT, R92, RZ, !P1 ;  /* 0x000000ff5c00720c */ /* 0x000fe40004f22670 */
[----:B------:R-:W-:-:S02]  /*10a0*/  SEL R0, R0, 0x2, P3 ;  /* 0x0000000200007807 */ /* 0x000fc40001800000 */
[----:B------:R-:W-:-:S05]  /*10b0*/  SEL R5, RZ, 0x1, !P1 ;  /* 0x00000001ff057807 */ /* 0x000fca0004800000 */
[----:B------:R-:W-:Y:S02]  /*10c0*/  IMAD.IADD R0, R5, 0x1, R0 ;  /* 0x0000000105007824 */ /* 0x000fe400078e0200 */
.L_x_17:
[----:B------:R-:W-:Y:S05]  /*10d0*/  @!P0 BRA `(.L_x_18) ;  /* 0x0000000000c08947 */ /* 0x000fea0003800000 */
[----:B------:R-:W1:Y:S01]  /*10e0*/  LDC.64 R6, c[0x0][0xd18] ;  /* 0x00034600ff067b82 */ /* 0x000e620000000a00 */
[----:B------:R-:W-:-:S07]  /*10f0*/  ISETP.NE.AND P0, PT, R12, 0x1, PT ;  /* 0x000000010c00780c */ /* 0x000fce0003f05270 */
[----:B------:R-:W2:Y:S08]  /*1100*/  LDC R11, c[0x0][0xd0c] ;  /* 0x00034300ff0b7b82 */ /* 0x000eb00000000800 */
[----:B------:R-:W4:Y:S08]  /*1110*/  LDC R15, c[0x0][0x370] ;  /* 0x0000dc00ff0f7b82 */ /* 0x000f300000000800 */
[----:B------:R-:W3:Y:S01]  /*1120*/  LDC R13, c[0x0][0x374] ;  /* 0x0000dd00ff0d7b82 */ /* 0x000ee20000000800 */
[----:B-1----:R-:W-:-:S07]  /*1130*/  ISETP.NE.AND P1, PT, R6, 0x1, PT ;  /* 0x000000010600780c */ /* 0x002fce0003f25270 */
[----:B------:R-:W4:Y:S01]  /*1140*/  LDC.64 R8, c[0x0][0xd10] ;  /* 0x00034400ff087b82 */ /* 0x000f220000000a00 */
[----:B--2---:R-:W-:-:S07]  /*1150*/  ISETP.NE.AND P2, PT, R11, 0x1, PT ;  /* 0x000000010b00780c */ /* 0x004fce0003f45270 */
[----:B------:R-:W1:Y:S08]  /*1160*/  LDC R10, c[0x0][0xd20] ;  /* 0x00034800ff0a7b82 */ /* 0x000e700000000800 */
[----:B------:R-:W2:Y:S01]  /*1170*/  LDC.64 R4, c[0x0][0xd28] ;  /* 0x00034a00ff047b82 */ /* 0x000ea20000000a00 */
[----:B---3--:R-:W-:-:S04]  /*1180*/  IMAD.HI.U32 R17, R13, R7, RZ ;  /* 0x000000070d117227 */ /* 0x008fc800078e00ff */
[----:B------:R-:W-:-:S04]  /*1190*/  IMAD.HI.U32 R7, R20, R7, RZ ;  /* 0x0000000714077227 */ /* 0x000fc800078e00ff */
[----:B----4-:R-:W-:-:S04]  /*11a0*/  IMAD.HI.U32 R14, R15, R8, RZ ;  /* 0x000000080f0e7227 */ /* 0x010fc800078e00ff */
[----:B------:R-:W-:Y:S01]  /*11b0*/  IMAD.HI.U32 R8, R8, UR11, RZ ;  /* 0x0000000b08087c27 */ /* 0x000fe2000f8e00ff */
[-C--:B------:R-:W-:Y:S02]  /*11c0*/  @P2 SHF.R.U32.HI R15, RZ, R9.reuse, R14 ;  /* 0x00000009ff0f2219 */ /* 0x080fe4000001160e */
[-C--:B-1----:R-:W-:Y:S02]  /*11d0*/  @P1 SHF.R.U32.HI R13, RZ, R10.reuse, R17 ;  /* 0x0000000aff0d1219 */ /* 0x082fe40000011611 */
[----:B------:R-:W-:Y:S01]  /*11e0*/  SHF.R.U32.HI R8, RZ, R9, R8 ;  /* 0x00000009ff087219 */ /* 0x000fe20000011608 */
[----:B------:R-:W-:Y:S01]  /*11f0*/  IMAD.U32 R9, RZ, RZ, UR11 ;  /* 0x0000000bff097e24 */ /* 0x000fe2000f8e00ff */
[----:B------:R-:W-:Y:S01]  /*1200*/  SHF.R.U32.HI R7, RZ, R10, R7 ;  /* 0x0000000aff077219 */ /* 0x000fe20000011607 */
[----:B--2---:R-:W-:-:S03]  /*1210*/  IMAD.HI.U32 R14, R13, R4, RZ ;  /* 0x000000040d0e7227 */ /* 0x004fc600078e00ff */
[----:B------:R-:W-:Y:S02]  /*1220*/  SEL R7, R20, R7, !P1 ;  /* 0x0000000714077207 */ /* 0x000fe40004800000 */
[----:B------:R-:W-:Y:S01]  /*1230*/  SEL R9, R9, R8, !P2 ;  /* 0x0000000809097207 */ /* 0x000fe20005000000 */
[----:B------:R-:W-:Y:S01]  /*1240*/  IMAD.HI.U32 R16, R15, R4, RZ ;  /* 0x000000040f107227 */ /* 0x000fe200078e00ff */
[----:B------:R-:W-:-:S04]  /*1250*/  @P0 SHF.R.U32.HI R13, RZ, R5, R14 ;  /* 0x00000005ff0d0219 */ /* 0x000fc8000001160e */
[----:B------:R-:W-:Y:S01]  /*1260*/  @P0 SHF.R.U32.HI R15, RZ, R5, R16 ;  /* 0x00000005ff0f0219 */ /* 0x000fe20000011610 */
[----:B------:R-:W-:-:S04]  /*1270*/  IMAD R13, R13, R12, RZ ;  /* 0x0000000c0d0d7224 */ /* 0x000fc800078e02ff */
[----:B------:R-:W-:Y:S01]  /*1280*/  IMAD R8, R15, R12, RZ ;  /* 0x0000000c0f087224 */ /* 0x000fe200078e02ff */
[----:B------:R-:W-:-:S04]  /*1290*/  ISETP.GE.AND P1, PT, R7, R13, PT ;  /* 0x0000000d0700720c */ /* 0x000fc80003f26270 */
[----:B------:R-:W-:Y:S01]  /*12a0*/  ISETP.GE.OR P1, PT, R9, R8, P1 ;  /* 0x000000080900720c */ /* 0x000fe20000f26670 */
[----:B------:R-:W-:-:S05]  /*12b0*/  IMAD.HI.U32 R8, R7, R4, RZ ;  /* 0x0000000407087227 */ /* 0x000fca00078e00ff */
[----:B------:R-:W-:-:S04]  /*12c0*/  SHF.R.U32.HI R8, RZ, R5, R8 ;  /* 0x00000005ff087219 */ /* 0x000fc80000011608 */
[----:B------:R-:W-:-:S03]  /*12d0*/  SEL R8, R7, R8, !P0 ;  /* 0x0000000807087207 */ /* 0x000fc60004000000 */
[----:B------:R-:W-:-:S04]  /*12e0*/  @!P1 IMAD.HI.U32 R10, R9, R4, RZ ;  /* 0x00000004090a9227 */ /* 0x000fc800078e00ff */
[----:B------:R-:W-:Y:S01]  /*12f0*/  IMAD.MOV R4, RZ, RZ, -R8 ;  /* 0x000000ffff047224 */ /* 0x000fe200078e0a08 */
[----:B------:R-:W-:-:S03]  /*1300*/  @!P1 SHF.R.U32.HI R10, RZ, R5, R10 ;  /* 0x00000005ff0a9219 */ /* 0x000fc6000001160a */
[----:B------:R-:W-:Y:S01]  /*1310*/  IMAD R4, R12, R4, R7 ;  /* 0x000000040c047224 */ /* 0x000fe200078e0207 */
[----:B------:R-:W-:-:S04]  /*1320*/  @!P1 SEL R5, R9, R10, !P0 ;  /* 0x0000000a09059207 */ /* 0x000fc80004000000 */
[----:B------:R-:W-:Y:S01]  /*1330*/  @!P1 IADD3 R8, PT, PT, R8, -R5, RZ ;  /* 0x8000000508089210 */ /* 0x000fe20007ffe0ff */
[----:B------:R-:W-:Y:S01]  /*1340*/  @!P1 IMAD R15, R4, R15, R5 ;  /* 0x0000000f040f9224 */ /* 0x000fe200078e0205 */
[----:B------:R-:W-:Y:S01]  /*1350*/  IADD3 R5, PT, PT, -R7, RZ, RZ ;  /* 0x000000ff07057210 */ /* 0x000fe20007ffe1ff */
[--C-:B------:R-:W-:Y:S02]  /*1360*/  IMAD.MOV R4, RZ, RZ, -R9.reuse ;  /* 0x000000ffff047224 */ /* 0x100fe400078e0a09 */
[----:B------:R-:W-:Y:S01]  /*1370*/  @!P1 IMAD R7, R8, R12, R9 ;  /* 0x0000000c08079224 */ /* 0x000fe200078e0209 */
[----:B------:R-:W-:Y:S01]  /*1380*/  @!P1 MOV R9, R15 ;  /* 0x0000000f00099202 */ /* 0x000fe20000000f00 */
[----:B------:R-:W-:Y:S02]  /*1390*/  IMAD R4, R11, R4, UR11 ;  /* 0x0000000b0b047e24 */ /* 0x000fe4000f8e0204 */
[----:B------:R-:W-:Y:S02]  /*13a0*/  IMAD R5, R6, R5, R20 ;  /* 0x0000000506057224 */ /* 0x000fe400078e0214 */
[----:B------:R-:W-:-:S02]  /*13b0*/  IMAD R4, R9, R11, R4 ;  /* 0x0000000b09047224 */ /* 0x000fc400078e0204 */
[----:B------:R-:W-:-:S03]  /*13c0*/  IMAD R20, R7, R6, R5 ;  /* 0x0000000607147224 */ /* 0x000fc600078e0205 */
[----:B------:R-:W-:-:S15]  /*13d0*/  R2UR UR11, R4 ;  /* 0x00000000040b72ca */ /* 0x000fde00000e0000 */
.L_x_18:
[----:B------:R-:W-:Y:S05]  /*13e0*/  BRA.U UP3, `(.L_x_19) ;  /* 0x0000000103487547 */ /* 0x000fea000b800000 */
[----:B------:R-:W1:Y:S08]  /*13f0*/  LDC.64 R6, c[0x0][0xd10] ;  /* 0x00034400ff067b82 */ /* 0x000e700000000a00 */
[----:B------:R-:W2:Y:S08]  /*1400*/  LDC.64 R4, c[0x0][0xd18] ;  /* 0x00034600ff047b82 */ /* 0x000eb00000000a00 */
[----:B------:R-:W4:Y:S08]  /*1410*/  LDC R8, c[0x0][0xd20] ;  /* 0x00034800ff087b82 */ /* 0x000f300000000800 */
[----:B------:R-:W3:Y:S01]  /*1420*/  LDC R9, c[0x0][0xd0c] ;  /* 0x00034300ff097b82 */ /* 0x000ee20000000800 */
[----:B-1----:R-:W-:-:S05]  /*1430*/  IMAD.HI.U32 R6, R6, UR11, RZ ;  /* 0x0000000b06067c27 */ /* 0x002fca000f8e00ff */
[----:B------:R-:W-:Y:S01]  /*1440*/  SHF.R.U32.HI R6, RZ, R7, R6 ;  /* 0x00000007ff067219 */ /* 0x000fe20000011606 */
[----:B--2---:R-:W-:Y:S01]  /*1450*/  IMAD.HI.U32 R5, R20, R5, RZ ;  /* 0x0000000514057227 */ /* 0x004fe200078e00ff */
[----:B------:R-:W-:-:S04]  /*1460*/  ISETP.NE.AND P0, PT, R4, 0x1, PT ;  /* 0x000000010400780c */ /* 0x000fc80003f05270 */
[----:B----4-:R-:W-:Y:S01]  /*1470*/  SHF.R.U32.HI R7, RZ, R8, R5 ;  /* 0x00000008ff077219 */ /* 0x010fe20000011605 */
[----:B------:R-:W-:Y:S01]  /*1480*/  IMAD.U32 R5, RZ, RZ, UR11 ;  /* 0x0000000bff057e24 */ /* 0x000fe2000f8e00ff */
[----:B---3--:R-:W-:-:S04]  /*1490*/  ISETP.NE.AND P1, PT, R9, 0x1, PT ;  /* 0x000000010900780c */ /* 0x008fc80003f25270 */
[----:B------:R-:W-:Y:S02]  /*14a0*/  SEL R5, R5, R6, !P1 ;  /* 0x0000000605057207 */ /* 0x000fe40004800000 */
[----:B------:R-:W-:-:S05]  /*14b0*/  SEL R6, R20, R7, !P0 ;  /* 0x0000000714067207 */ /* 0x000fca0004000000 */
[----:B------:R-:W-:Y:S02]  /*14c0*/  IMAD.IADD R8, R6, 0x1, -R5 ;  /* 0x0000000106087824 */ /* 0x000fe400078e0a05 */
[----:B------:R-:W-:Y:S02]  /*14d0*/  IMAD.IADD R5, R5, 0x1, -R6 ;  /* 0x0000000105057824 */ /* 0x000fe400078e0a06 */
[----:B------:R-:W-:Y:S02]  /*14e0*/  IMAD R8, R8, R9, UR11 ;  /* 0x0000000b08087e24 */ /* 0x000fe4000f8e0209 */
[----:B------:R-:W-:-:S03]  /*14f0*/  IMAD R20, R5, R4, R20 ;  /* 0x0000000405147224 */ /* 0x000fc600078e0214 */
[----:B------:R-:W-:-:S15]  /*1500*/  R2UR UR11, R8 ;  /* 0x00000000080b72ca */ /* 0x000fde00000e0000 */
.L_x_19:
[----:B------:R-:W-:Y:S05]  /*1510*/  BRA.U !UP1, `(.L_x_20) ;  /* 0x00000001090c7547 */ /* 0x000fea000b800000 */
[----:B------:R-:W-:Y:S01]  /*1520*/  UCGABAR_WAIT ;  /* 0x0000000000007dc7 */ /* 0x000fe20008000000 */
[----:B------:R-:W-:Y:S01]  /*1530*/  CCTL.IVALL ;  /* 0x00000000ff00798f */ /* 0x000fe20002000000 */
[----:B------:R-:W-:Y:S05]  /*1540*/  BRA `(.L_x_21) ;  /* 0x0000000000047947 */ /* 0x000fea0003800000 */
.L_x_20:
[----:B------:R-:W-:Y:S06]  /*1550*/  BAR.SYNC.DEFER_BLOCKING 0x0 ;  /* 0x0000000000007b1d */ /* 0x000fec0000010000 */
.L_x_21:
[----:B------:R-:W1:Y:S01]  /*1560*/  LDCU UR5, c[0x0][0x38c] ;  /* 0x00007180ff0577ac */ /* 0x000e620008000800 */
[----:B------:R-:W2:Y:S01]  /*1570*/  S2UR UR37, SR_CgaCtaId ;  /* 0x00000000002579c3 */ /* 0x000ea20000008800 */
[----:B-1----:R-:W-:-:S04]  /*1580*/  UIADD3 UR5, UPT, UPT, UR5, 0x7f, URZ ;  /* 0x0000007f05057890 */ /* 0x002fc8000fffe0ff */
[----:B------:R-:W-:-:S04]  /*1590*/  USHF.R.S32.HI UR4, URZ, 0x1f, UR5 ;  /* 0x0000001fff047899 */ /* 0x000fc80008011405 */
[----:B------:R-:W-:-:S04]  /*15a0*/  ULEA.HI UR4, UR4, UR5, URZ, 0x7 ;  /* 0x0000000504047291 */ /* 0x000fc8000f8f38ff */
[----:B------:R-:W-:Y:S01]  /*15b0*/  USHF.R.S32.HI UR23, URZ, 0x7, UR4 ;  /* 0x00000007ff177899 */ /* 0x000fe20008011404 */
[----:B--2---:R-:W-:Y:S11]  /*15c0*/  BRA.U UP2, `(.L_x_22) ;  /* 0x0000000d02e07547 */ /* 0x004ff6000b800000 */
[----:B------:R-:W1:Y:S01]  /*15d0*/  LDC R3, c[0x0][0x370] ;  /* 0x0000dc00ff037b82 */ /* 0x000e620000000800 */
[----:B------:R-:W-:Y:S01]  /*15e0*/  PLOP3.LUT P1, PT, PT, PT, UP5, 0x80, 0x8 ;  /* 0x000000000008781c */ /* 0x000fe20003f2f058 */
[----:B------:R-:W-:Y:S01]  /*15f0*/  UISETP.LT.AND UP0, UPT, UR23, 0x1, UPT ;  /* 0x000000011700788c */ /* 0x000fe2000bf01270 */
[----:B------:R-:W-:Y:S01]  /*1600*/  IMAD.MOV.U32 R16, RZ, RZ, 0x1 ;  /* 0x00000001ff107424 */ /* 0x000fe200078e00ff */
[----:B------:R-:W-:Y:S01]  /*1610*/  USHF.L.U32 UR10, UR37, 0x7, URZ ;  /* 0x00000007250a7899 */ /* 0x000fe200080006ff */
[----:B------:R-:W-:Y:S01]  /*1620*/  PLOP3.LUT P1, PT, P1, PT, PT, 0x8, 0x80 ;  /* 0x000000000080781c */ /* 0x000fe20000f2e170 */
[----:B------:R-:W-:Y:S01]  /*1630*/  USHF.L.U32 UR22, UR37, 0xa, URZ ;  /* 0x0000000a25167899 */ /* 0x000fe200080006ff */
[----:B------:R-:W-:Y:S01]  /*1640*/  CS2R R14, SRZ ;  /* 0x00000000000e7805 */ /* 0x000fe2000001ff00 */
[----:B------:R-:W2:Y:S01]  /*1650*/  S2UR UR5, SR_CgaCtaId ;  /* 0x00000000000579c3 */ /* 0x000ea20000008800 */
[----:B------:R-:W-:Y:S01]  /*1660*/  USHF.L.U32 UR21, UR37, 0x6, URZ ;  /* 0x0000000625157899 */ /* 0x000fe200080006ff */
[----:B------:R-:W-:Y:S01]  /*1670*/  IMAD.MOV.U32 R13, RZ, RZ, RZ ;  /* 0x000000ffff0d7224 */ /* 0x000fe200078e00ff */
[----:B------:R-:W-:Y:S01]  /*1680*/  USHF.L.U32 UR15, UR37, 0xc, URZ ;  /* 0x0000000c250f7899 */ /* 0x000fe200080006ff */
[----:B------:R-:W-:Y:S01]  /*1690*/  IMAD.MOV.U32 R12, RZ, RZ, 0x1 ;  /* 0x00000001ff0c7424 */ /* 0x000fe200078e00ff */
[----:B------:R-:W4:Y:S03]  /*16a0*/  LDCU.64 UR38, c[0x0][0x348] ;  /* 0x00006900ff2677ac */ /* 0x000f260008000a00 */
[----:B------:R-:W1:Y:S01]  /*16b0*/  LDC R0, c[0x0][0x374] ;  /* 0x0000dd00ff007b82 */ /* 0x000e620000000800 */
[----:B------:R-:W-:-:S02]  /*16c0*/  USEL UR23, UR23, 0x1, !UP0 ;  /* 0x0000000117177887 */ /* 0x000fc4000c000000 */
[----:B------:R-:W-:Y:S02]  /*16d0*/  ULOP3.LUT UR22, UR22, 0x400, URZ, 0xc0, !UPT ;  /* 0x0000040016167892 */ /* 0x000fe4000f8ec0ff */
[----:B------:R-:W-:Y:S02]  /*16e0*/  ULOP3.LUT UR21, UR21, 0x40, URZ, 0xc0, !UPT ;  /* 0x0000004015157892 */ /* 0x000fe4000f8ec0ff */
[----:B------:R-:W-:Y:S02]  /*16f0*/  ULOP3.LUT UR15, UR15, 0x1000, URZ, 0xc0, !UPT ;  /* 0x000010000f0f7892 */ /* 0x000fe4000f8ec0ff */
[----:B------:R-:W-:Y:S01]  /*1700*/  ULOP3.LUT UR10, UR10, 0x80, URZ, 0xc0, !UPT ;  /* 0x000000800a0a7892 */ /* 0x000fe2000f8ec0ff */
[----:B------:R-:W-:Y:S01]  /*1710*/  UMOV UR14, URZ ;  /* 0x000000ff000e7c82 */ /* 0x000fe20008000000 */
[----:B------:R-:W-:-:S10]  /*1720*/  UMOV UR7, 0x400 ;  /* 0x0000040000077882 */ /* 0x000fd40000000000 */
.L_x_32:
[----:B------:R-:W-:-:S03]  /*1730*/  UISETP.NE.AND UP0, UPT, UR37, URZ, UPT ;  /* 0x000000ff2500728c */ /* 0x000fc6000bf05270 */
[----:B--2---:R-:W-:Y:S02]  /*1740*/  UMOV UR37, UR5 ;  /* 0x0000000500257c82 */ /* 0x004fe40008000000 */
[----:B------:R-:W-:-:S04]  /*1750*/  ULEA UR6, UR37, UR7, 0x18 ;  /* 0x0000000725067291 */ /* 0x000fc8000f8ec0ff */
[----:B------:R-:W-:Y:S08]  /*1760*/  BRA.U UP0, `(.L_x_23) ;  /* 0x0000000100347547 */ /* 0x000ff0000b800000 */
[----:B------:R-:W2:Y:S01]  /*1770*/  S2R R4, SR_CgaCtaId ;  /* 0x0000000000047919 */ /* 0x000ea20000008800 */
[----:B------:R-:W-:-:S04]  /*1780*/  MOV R5, 0x400 ;  /* 0x0000040000057802 */ /* 0x000fc80000000f00 */
[----:B--2---:R-:W-:Y:S02]  /*1790*/  LEA R4, R4, R5, 0x18 ;  /* 0x0000000504047211 */ /* 0x004fe400078ec0ff */
[----:B------:R-:W-:-:S03]  /*17a0*/  SHF.L.U32 R5, R12, 0x1f, RZ ;  /* 0x0000001f0c057819 */ /* 0x000fc600000006ff */
[----:B------:R-:W-:-:S04]  /*17b0*/  IMAD R4, R13, 0x8, R4 ;  /* 0x000000080d047824 */ /* 0x000fc800078e0204 */
[----:B------:R-:W2:Y:S02]  /*17c0*/  SYNCS.PHASECHK.TRANS64.TRYWAIT P0, [R4+URZ+0x100], R5 ;  /* 0x00010005040075a7 */ /* 0x000ea400080011ff */
[----:B--2---:R-:W-:Y:S05]  /*17d0*/  @!P0 BRA `(.L_x_24) ;  /* 0x0000007c00d08947 */ /* 0x004fea0003800000 */
.L_x_128:
[----:B------:R1:W-:Y:S01]  /*17e0*/  SYNCS.ARRIVE.TRANS64.A1T0 RZ, [R4+URZ+0xf0], RZ ;  /* 0x0000f0ff04ff79a7 */ /* 0x0003e200081000ff */
[----:B------:R-:W-:-:S05]  /*17f0*/  VIADD R13, R13, 0x1 ;  /* 0x000000010d0d7836 */ /* 0x000fca0000000000 */
[----:B------:R-:W-:-:S04]  /*1800*/  ISETP.NE.AND P0, PT, R13, 0x2, PT ;  /* 0x000000020d00780c */ /* 0x000fc80003f05270 */
[----:B--2---:R-:W-:Y:S02]  /*1810*/  SEL R5, RZ, 0x1, P0 ;  /* 0x00000001ff057807 */ /* 0x004fe40000000000 */
[----:B------:R-:W-:Y:S02]  /*1820*/  SEL R13, R13, RZ, P0 ;  /* 0x000000ff0d0d7207 */ /* 0x000fe40000000000 */
[----:B------:R-:W-:-:S07]  /*1830*/  LOP3.LUT R12, R12, R5, RZ, 0x3c, !PT ;  /* 0x000000050c0c7212 */ /* 0x000fce00078e3cff */
.L_x_23:
[----:B------:R-:W-:Y:S01]  /*1840*/  ULEA UR4, UR14, UR6, 0x3 ;  /* 0x000000060e047291 */ /* 0x000fe2000f8e18ff */
[----:B-1----:R-:W-:-:S08]  /*1850*/  SHF.L.U32 R4, R16, 0x1f, RZ ;  /* 0x0000001f10047819 */ /* 0x002fd000000006ff */
[----:B------:R1:W2:Y:S02]  /*1860*/  SYNCS.PHASECHK.TRANS64.TRYWAIT P0, [UR4+0x30], R4 ;  /* 0x00003004ff0075a7 */ /* 0x0002a40008001104 */
[----:B------:R-:W3:Y:S02]  /*1870*/  LDCU UR4, c[0x0][0x38c] ;  /* 0x00007180ff0477ac */ /* 0x000ee40008000800 */
[----:B---3--:R-:W-:-:S09]  /*1880*/  UISETP.GE.AND UP0, UPT, UR4, 0x1, UPT ;  /* 0x000000010400788c */ /* 0x008fd2000bf06270 */
[----:B-1----:R-:W-:Y:S05]  /*1890*/  BRA.U !UP0, `(.L_x_25) ;  /* 0x0000000108c07547 */ /* 0x002fea000b800000 */
[----:B------:R-:W-:Y:S01]  /*18a0*/  R2UR UR19, R20 ;  /* 0x00000000141372ca */ /* 0x000fe200000e0000 */
[----:B----4-:R-:W-:Y:S01]  /*18b0*/  UIADD3 UR30, UP2, UPT, UR38, 0x80, URZ ;  /* 0x00000080261e7890 */ /* 0x010fe2000ff5e0ff */
[----:B------:R-:W-:Y:S01]  /*18c0*/  @!P4 MOV R5, 0x6800 ;  /* 0x000068000005c802 */ /* 0x000fe20000000f00 */
[----:B------:R-:W-:Y:S02]  /*18d0*/  UIADD3 UR28, UP1, UPT, UR38, 0x280, URZ ;  /* 0x00000280261c7890 */ /* 0x000fe4000ff3e0ff */
[----:B------:R-:W-:Y:S02]  /*18e0*/  UIADD3 UR26, UP0, UPT, UR38, 0x180, URZ ;  /* 0x00000180261a7890 */ /* 0x000fe4000ff1e0ff */
[----:B------:R-:W-:Y:S02]  /*18f0*/  ULEA UR35, UR11, UR21, 0x7 ;  /* 0x000000150b237291 */ /* 0x000fe4000f8e38ff */
[----:B------:R-:W-:Y:S02]  /*1900*/  UIADD3.X UR31, UPT, UPT, URZ, UR39, URZ, UP2, !UPT ;  /* 0x00000027ff1f7290 */ /* 0x000fe400097fe4ff */
[----:B------:R-:W-:-:S02]  /*1910*/  UIADD3.X UR29, UPT, UPT, URZ, UR39, URZ, UP1, !UPT ;  /* 0x00000027ff1d7290 */ /* 0x000fc40008ffe4ff */
[----:B------:R-:W-:Y:S02]  /*1920*/  UIADD3.X UR27, UPT, UPT, URZ, UR39, URZ, UP0, !UPT ;  /* 0x00000027ff1b7290 */ /* 0x000fe400087fe4ff */
[----:B------:R-:W-:Y:S01]  /*1930*/  USHF.L.U32 UR19, UR19, 0x7, URZ ;  /* 0x0000000713137899 */ /* 0x000fe200080006ff */
[----:B------:R-:W-:Y:S01]  /*1940*/  UMOV UR40, UR14 ;  /* 0x0000000e00287c82 */ /* 0x000fe20008000000 */
[----:B------:R-:W-:-:S10]  /*1950*/  UMOV UR12, URZ ;  /* 0x000000ff000c7c82 */ /* 0x000fd40008000000 */
.L_x_28:
[----:B------:R-:W-:Y:S01]  /*1960*/  ULEA UR33, UR40, UR6, 0x3 ;  /* 0x0000000628217291 */ /* 0x000fe2000f8e18ff */
[----:B-12---:R-:W-:Y:S11]  /*1970*/  @P0 BRA `(.L_x_26) ;  /* 0x00000000000c0947 */ /* 0x006ff60003800000 */
[----:B------:R-:W-:-:S04]  /*1980*/  SHF.L.U32 R7, R16, 0x1f, RZ ;  /* 0x0000001f10077819 */ /* 0x000fc800000006ff */
[----:B------:R-:W1:Y:S02]  /*1990*/  SYNCS.PHASECHK.TRANS64.TRYWAIT P0, [UR33+0x30], R7 ;  /* 0x00003007ff0075a7 */ /* 0x000e640008001121 */
[----:B-1----:R-:W-:Y:S05]  /*19a0*/  @!P0 BRA `(.L_x_27) ;  /* 0x0000007c00708947 */ /* 0x002fea0003800000 */
.L_x_26:
[----:B------:R-:W-:Y:S01]  /*19b0*/  UIADD3 UR14, UPT, UPT, UR40, 0x1, URZ ;  /* 0x00000001280e7890 */ /* 0x000fe2000fffe0ff */
[----:B------:R3:W-:Y:S01]  /*19c0*/  @!P4 SYNCS.ARRIVE.TRANS64 RZ, [UR33], R5 ;  /* 0x00000005ffffc9a7 */ /* 0x0007e20008000021 */
[----:B------:R-:W-:Y:S02]  /*19d0*/  ULEA UR32, UR40, UR15, 0xd ;  /* 0x0000000f28207291 */ /* 0x000fe4000f8e68ff */
[----:B------:R-:W-:Y:S02]  /*19e0*/  UISETP.NE.AND UP0, UPT, UR14, 0x6, UPT ;  /* 0x000000060e00788c */ /* 0x000fe4000bf05270 */
[----:B------:R-:W-:Y:S02]  /*19f0*/  ULEA UR16, UR40, UR6, 0xe ;  /* 0x0000000628107291 */ /* 0x000fe4000f8e70ff */
[----:B------:R-:W-:Y:S02]  /*1a00*/  USEL UR8, URZ, 0x1, UP0 ;  /* 0x00000001ff087887 */ /* 0x000fe40008000000 */
[----:B------:R-:W-:-:S02]  /*1a10*/  USEL UR14, UR14, URZ, UP0 ;  /* 0x000000ff0e0e7287 */ /* 0x000fc40008000000 */
[----:B------:R-:W-:Y:S02]  /*1a20*/  USHF.L.U32 UR34, UR12, 0x6, URZ ;  /* 0x000000060c227899 */ /* 0x000fe400080006ff */
[----:B------:R-:W-:Y:S01]  /*1a30*/  ULEA UR4, UR14, UR6, 0x3 ;  /* 0x000000060e047291 */ /* 0x000fe2000f8e18ff */
[----:B------:R-:W-:Y:S01]  /*1a40*/  LOP3.LUT R16, R16, UR8, RZ, 0x3c, !PT ;  /* 0x0000000810107c12 */ /* 0x000fe2000f8e3cff */
[----:B------:R-:W-:Y:S02]  /*1a50*/  ULEA UR8, UR40, UR22, 0xb ;  /* 0x0000001628087291 */ /* 0x000fe4000f8e58ff */
[----:B------:R-:W-:Y:S01]  /*1a60*/  UIADD3 UR32, UPT, UPT, UR6, 0x10400, UR32 ;  /* 0x0001040006207890 */ /* 0x000fe2000fffe020 */
[----:B-1----:R-:W-:Y:S01]  /*1a70*/  SHF.L.U32 R4, R16, 0x1f, RZ ;  /* 0x0000001f10047819 */ /* 0x002fe200000006ff */
[----:B------:R-:W-:Y:S02]  /*1a80*/  USHF.L.U32 UR18, UR12, 0x7, URZ ;  /* 0x000000070c127899 */ /* 0x000fe400080006ff */
[----:B------:R-:W-:Y:S01]  /*1a90*/  UIADD3 UR16, UPT, UPT, UR16, 0x1c400, URZ ;  /* 0x0001c40010107890 */ /* 0x000fe2000fffe0ff */
[----:B------:R3:W1:Y:S01]  /*1aa0*/  SYNCS.PHASECHK.TRANS64.TRYWAIT P0, [UR4+0x30], R4 ;  /* 0x00003004ff0075a7 */ /* 0x0006620008001104 */
[----:B------:R-:W-:Y:S01]  /*1ab0*/  UIADD3 UR8, UPT, UPT, UR6, 0x34400, UR8 ;  /* 0x0003440006087890 */ /* 0x000fe2000fffe008 */
[----:B------:R-:W-:Y:S01]  /*1ac0*/  UMOV UR4, 0x30000 ;  /* 0x0003000000047882 */ /* 0x000fe20000000000 */
[----:B------:R-:W-:Y:S01]  /*1ad0*/  UMOV UR24, 0x0 ;  /* 0x0000000000187882 */ /* 0x000fe20000000000 */
[----:B------:R-:W-:Y:S01]  /*1ae0*/  UMOV UR25, 0x10000000 ;  /* 0x1000000000197882 */ /* 0x000fe20000000000 */
[----:B------:R-:W-:Y:S01]  /*1af0*/  UMOV UR17, UR33 ;  /* 0x0000002100117c82 */ /* 0x000fe20008000000 */
[----:B------:R-:W-:Y:S01]  /*1b00*/  UMOV UR20, UR36 ;  /* 0x0000002400147c82 */ /* 0x000fe20008000000 */
[----:B------:R-:W-:Y:S01]  /*1b10*/  UMOV UR13, UR36 ;  /* 0x00000024000d7c82 */ /* 0x000fe20008000000 */
[----:B------:R-:W-:Y:S01]  /*1b20*/  UMOV UR9, UR33 ;  /* 0x0000002100097c82 */ /* 0x000fe20008000000 */
[----:B------:R-:W-:Y:S01]  /*1b30*/  UTMALDG.3D.MULTICAST [UR32], [UR30], UR4, desc[UR24] ;  /* 0x000018201e0073b4 */ /* 0x000fe20008011804 */
[----:B------:R-:W-:Y:S01]  /*1b40*/  UMOV UR40, UR14 ;  /* 0x0000000e00287c82 */ /* 0x000fe20008000000 */
[----:B------:R-:W-:Y:S01]  /*1b50*/  UTMALDG.3D [UR16], [UR28], desc[UR24] ;  /* 0x000018101c0075b4 */ /* 0x000fe20008011000 */
[----:B------:R2:W-:Y:S02]  /*1b60*/  UTMALDG.4D.MULTICAST [UR8], [UR26], UR4, desc[UR24] ;  /* 0x000018081a0073b4 */ /* 0x0005e40008019804 */
[----:B--2---:R-:W-:-:S04]  /*1b70*/  UIADD3 UR12, UPT, UPT, UR12, 0x1, URZ ;  /* 0x000000010c0c7890 */ /* 0x004fc8000fffe0ff */
[----:B------:R-:W-:-:S09]  /*1b80*/  UISETP.NE.AND UP0, UPT, UR12, UR23, UPT ;  /* 0x000000170c00728c */ /* 0x000fd2000bf05270 */
[----:B---3--:R-:W-:Y:S05]  /*1b90*/  BRA.U UP0, `(.L_x_28) ;  /* 0xfffffffd00707547 */ /* 0x008fea000b83ffff */
.L_x_25:
[----:B------:R-:W-:Y:S01]  /*1ba0*/  LEA R8, R15, UR6, 0x3 ;  /* 0x000000060f087c11 */ /* 0x000fe2000f8e18ff */
[----:B------:R-:W-:Y:S01]  /*1bb0*/  @!P1 SYNCS.ARRIVE.TRANS64.A1T0 RZ, [UR6+0xa8], RZ ;  /* 0x0000a8ffffff99a7 */ /* 0x000fe20008100006 */
[----:B------:R-:W-:Y:S01]  /*1bc0*/  SHF.L.U32 R5, R14, 0x1f, RZ ;  /* 0x0000001f0e057819 */ /* 0x000fe200000006ff */
[----:B------:R-:W-:-:S03]  /*1bd0*/  NOP ;  /* 0x0000000000007918 */ /* 0x000fc60000000000 */
[----:B-12---:R-:W1:Y:S01]  /*1be0*/  SYNCS.PHASECHK.TRANS64.TRYWAIT P0, [R8+URZ+0xb0], R5 ;  /* 0x0000b005080075a7 */ /* 0x006e6200080011ff */
[----:B------:R-:W-:Y:S01]  /*1bf0*/  LEA R4, R15, UR6, 0x4 ;  /* 0x000000060f047c11 */ /* 0x000fe2000f8e20ff */
[----:B-1----:R-:W-:Y:S06]  /*1c00*/  @!P0 BRA `(.L_x_29) ;  /* 0x0000007800f08947 */ /* 0x002fec0003800000 */
.L_x_130:
[----:B-1----:R-:W1:Y:S01]  /*1c10*/  LDS.128 R4, [R4+0x120] ;  /* 0x0001200004047984 */ /* 0x002e620000000c00 */
[----:B------:R-:W-:Y:S01]  /*1c20*/  ISETP.GE.AND P0, PT, R2, 0x1, PT ;  /* 0x000000010200780c */ /* 0x000fe20003f06270 */
[----:B------:R-:W-:Y:S01]  /*1c30*/  VIADD R8, R8, 0xc0 ;  /* 0x000000c008087836 */ /* 0x000fe20000000000 */
[----:B------:R-:W-:Y:S01]  /*1c40*/  @!PT LDS RZ, [RZ] ;  /* 0x00000000fffff984 */ /* 0x000fe20000000800 */
[----:B------:R-:W-:Y:S01]  /*1c50*/  @!PT LDS RZ, [RZ] ;  /* 0x00000000fffff984 */ /* 0x000fe20000000800 */
[----:B------:R-:W-:Y:S01]  /*1c60*/  @!PT LDS RZ, [RZ] ;  /* 0x00000000fffff984 */ /* 0x000fe20000000800 */
[----:B------:R-:W-:Y:S01]  /*1c70*/  @!PT LDS RZ, [RZ] ;  /* 0x00000000fffff984 */ /* 0x000fe20000000800 */
[----:B------:R2:W-:Y:S06]  /*1c80*/  MEMBAR.ALL.CTA ;  /* 0x0000000000007992 */ /* 0x0005ec0000008000 */
[----:B--2---:R-:W2:Y:S01]  /*1c90*/  FENCE.VIEW.ASYNC.S ;  /* 0x00000000000073c6 */ /* 0x004ea20000000000 */
[----:B------:R-:W-:-:S04]  /*1ca0*/  PRMT R8, RZ, 0x654, R8 ;  /* 0x00000654ff087816 */ /* 0x000fc80000000008 */
[----:B--2---:R2:W-:Y:S01]  /*1cb0*/  SYNCS.ARRIVE.TRANS64.RED.A1T0 RZ, [R8+URZ], RZ ;  /* 0x000000ff08ff79a7 */ /* 0x0045e200081004ff */
[----:B-1----:R-:W-:-:S13]  /*1cc0*/  LOP3.LUT P2, RZ, R6, 0x1, RZ, 0xc0, !PT ;  /* 0x0000000106ff7812 */ /* 0x002fda000784c0ff */
[----:B------:R-:W-:Y:S01]  /*1cd0*/  @P2 SHF.R.U32.HI R9, RZ, 0x10, R5 ;  /* 0x00000010ff092819 */ /* 0x000fe20000011605 */
[----:B------:R-:W-:Y:S01]  /*1ce0*/  VOTEU.ANY UP0, P2 ;  /* 0x0000000000ff7886 */ /* 0x000fe20001000100 */
[----:B------:R-:W-:Y:S02]  /*1cf0*/  @P2 MOV R11, R4 ;  /* 0x00000004000b2202 */ /* 0x000fe40000000f00 */
[----:B------:R-:W-:Y:S02]  /*1d00*/  @P2 R2UR.BROADCAST UR4, R9 ;  /* 0x00000000090422ca */ /* 0x000fe400008e0000 */
[----:B------:R-:W-:-:S11]  /*1d10*/  @P2 LOP3.LUT R10, R5, 0xffff, RZ, 0xc0, !PT ;  /* 0x0000ffff050a2812 */ /* 0x000fd600078ec0ff */
[----:B------:R-:W-:Y:S01]  /*1d20*/  @UP0 UMOV UR36, UR4 ;  /* 0x0000000400240c82 */ /* 0x000fe20008000000 */
[----:B--2---:R-:W-:Y:S05]  /*1d30*/  @!P0 BRA `(.L_x_30) ;  /* 0x0000000000b88947 */ /* 0x004fea0003800000 */
[----:B------:R-:W1:Y:S01]  /*1d40*/  LDC.64 R6, c[0x0][0xd18] ;  /* 0x00034600ff067b82 */ /* 0x000e620000000a00 */
[----:B------:R-:W-:-:S07]  /*1d50*/  ISETP.NE.AND P3, PT, R2, 0x1, PT ;  /* 0x000000010200780c */ /* 0x000fce0003f65270 */
[----:B------:R-:W2:Y:S08]  /*1d60*/  LDC.64 R8, c[0x0][0xd10] ;  /* 0x00034400ff087b82 */ /* 0x000eb00000000a00 */
[----:B------:R-:W3:Y:S08]  /*1d70*/  LDC R17, c[0x0][0xd20] ;  /* 0x00034800ff117b82 */ /* 0x000ef00000000800 */
[----:B------:R-:W4:Y:S01]  /*1d80*/  LDC R18, c[0x0][0xd0c] ;  /* 0x00034300ff127b82 */ /* 0x000f220000000800 */
[----:B-1----:R-:W-:Y:S01]  /*1d90*/  IMAD.HI.U32 R22, R0, R7, RZ ;  /* 0x0000000700167227 */ /* 0x002fe200078e00ff */
[----:B------:R-:W-:-:S06]  /*1da0*/  ISETP.NE.AND P0, PT, R6, 0x1, PT ;  /* 0x000000010600780c */ /* 0x000fcc0003f05270 */
[----:B------:R-:W1:Y:S01]  /*1db0*/  LDC.64 R4, c[0x0][0xd28] ;  /* 0x00034a00ff047b82 */ /* 0x000e620000000a00 */
[----:B--2---:R-:W-:-:S04]  /*1dc0*/  IMAD.HI.U32 R20, R3, R8, RZ ;  /* 0x0000000803147227 */ /* 0x004fc800078e00ff */
[----:B------:R-:W-:Y:S01]  /*1dd0*/  IMAD.HI.U32 R24, R11, R8, RZ ;  /* 0x000000080b187227 */ /* 0x000fe200078e00ff */
[----:B------:R-:W-:Y:S02]  /*1de0*/  SHF.R.U32.HI R20, RZ, R9, R20 ;  /* 0x00000009ff147219 */ /* 0x000fe40000011614 */
[----:B---3--:R-:W-:Y:S01]  /*1df0*/  SHF.R.U32.HI R19, RZ, R17, R22 ;  /* 0x00000011ff137219 */ /* 0x008fe20000011616 */
[----:B------:R-:W-:Y:S01]  /*1e00*/  IMAD.HI.U32 R22, R10, R7, RZ ;  /* 0x000000070a167227 */ /* 0x000fe200078e00ff */
[----:B------:R-:W-:Y:S02]  /*1e10*/  SHF.R.U32.HI R24, RZ, R9, R24 ;  /* 0x00000009ff187219 */ /* 0x000fe40000011618 */
[----:B------:R-:W-:Y:S02]  /*1e20*/  SEL R19, R0, R19, !P0 ;  /* 0x0000001300137207 */ /* 0x000fe40004000000 */
[----:B------:R-:W-:Y:S02]  /*1e30*/  SHF.R.U32.HI R17, RZ, R17, R22 ;  /* 0x00000011ff117219 */ /* 0x000fe40000011616 */
[----:B----4-:R-:W-:-:S02]  /*1e40*/  ISETP.NE.AND P1, PT, R18, 0x1, PT ;  /* 0x000000011200780c */ /* 0x010fc40003f25270 */
[----:B------:R-:W-:Y:S02]  /*1e50*/  SEL R17, R10, R17, !P0 ;  /* 0x000000110a117207 */ /* 0x000fe40004000000 */
[----:B------:R-:W-:Y:S02]  /*1e60*/  SEL R21, R3, R20, !P1 ;  /* 0x0000001403157207 */ /* 0x000fe40004800000 */
[----:B------:R-:W-:Y:S01]  /*1e70*/  SEL R7, R11, R24, !P1 ;  /* 0x000000180b077207 */ /* 0x000fe20004800000 */
[----:B-1----:R-:W-:Y:S01]  /*1e80*/  IMAD.HI.U32 R20, R19, R4, RZ ;  /* 0x0000000413147227 */ /* 0x002fe200078e00ff */
[----:B------:R-:W-:-:S03]  /*1e90*/  IADD3 R9, PT, PT, -R17, RZ, RZ ;  /* 0x000000ff11097210 */ /* 0x000fc60007ffe1ff */
[----:B------:R-:W-:Y:S01]  /*1ea0*/  IMAD.HI.U32 R8, R21, R4, RZ ;  /* 0x0000000415087227 */ /* 0x000fe200078e00ff */
[----:B------:R-:W-:-:S03]  /*1eb0*/  @P3 SHF.R.U32.HI R19, RZ, R5, R20 ;  /* 0x00000005ff133219 */ /* 0x000fc60000011614 */
[----:B------:R-:W-:Y:S01]  /*1ec0*/  IMAD R9, R6, R9, R10 ;  /* 0x0000000906097224 */ /* 0x000fe200078e020a */
        /* <DEDUP_REMOVED lines=12> */
[----:B------:R-:W-:-:S05]  /*1f90*/  @!P0 SEL R5, R7, R20, !P3 ;  /* 0x0000001407058207 */ /* 0x000fca0005800000 */
[--C-:B------:R-:W-:Y:S02]  /*1fa0*/  @!P0 IMAD.IADD R8, R8, 0x1, -R5.reuse ;  /* 0x0000000108088824 */ /* 0x100fe400078e0a05 */
[----:B------:R-:W-:Y:S01]  /*1fb0*/  @!P0 IMAD R5, R4, R21, R5 ;  /* 0x0000001504058224 */ /* 0x000fe200078e0205 */
[----:B------:R-:W-:Y:S01]  /*1fc0*/  IADD3 R4, PT, PT, -R7, RZ, RZ ;  /* 0x000000ff07047210 */ /* 0x000fe20007ffe1ff */
[----:B------:R-:W-:Y:S02]  /*1fd0*/  @!P0 IMAD R17, R2, R8, R7 ;  /* 0x0000000802118224 */ /* 0x000fe400078e0207 */
[----:B------:R-:W-:Y:S02]  /*1fe0*/  @!P0 IMAD.MOV.U32 R7, RZ, RZ, R5 ;  /* 0x000000ffff078224 */ /* 0x000fe400078e0005 */
[----:B------:R-:W-:Y:S02]  /*1ff0*/  IMAD R4, R18, R4, R11 ;  /* 0x0000000412047224 */ /* 0x000fe400078e020b */
[----:B------:R-:W-:-:S02]  /*2000*/  IMAD R10, R17, R6, R9 ;  /* 0x00000006110a7224 */ /* 0x000fc400078e0209 */
[----:B------:R-:W-:Y:S02]  /*2010*/  IMAD R11, R7, R18, R4 ;  /* 0x00000012070b7224 */ /* 0x000fe400078e0204 */
.L_x_30:
[----:B------:R-:W1:Y:S02]  /*2020*/  LDCU UR4, c[0x0][0xd30] ;  /* 0x0001a600ff0477ac */ /* 0x000e640008000800 */
[----:B-1----:R-:W-:-:S09]  /*2030*/  UISETP.NE.AND UP0, UPT, UR4, 0x1, UPT ;  /* 0x000000010400788c */ /* 0x002fd2000bf05270 */
[----:B------:R-:W-:Y:S05]  /*2040*/  BRA.U UP0, `(.L_x_31) ;  /* 0x0000000100407547 */ /* 0x000fea000b800000 */
[----:B------:R-:W1:Y:S08]  /*2050*/  LDC.64 R6, c[0x0][0xd10] ;  /* 0x00034400ff067b82 */ /* 0x000e700000000a00 */
[----:B------:R-:W2:Y:S08]  /*2060*/  LDC.64 R4, c[0x0][0xd18] ;  /* 0x00034600ff047b82 */ /* 0x000eb00000000a00 */
[----:B------:R-:W3:Y:S08]  /*2070*/  LDC R8, c[0x0][0xd20] ;  /* 0x00034800ff087b82 */ /* 0x000ef00000000800 */
[----:B------:R-:W4:Y:S01]  /*2080*/  LDC R18, c[0x0][0xd0c] ;  /* 0x00034300ff127b82 */ /* 0x000f220000000800 */
[----:B-1----:R-:W-:-:S05]  /*2090*/  IMAD.HI.U32 R6, R11, R6, RZ ;  /* 0x000000060b067227 */ /* 0x002fca00078e00ff */
[----:B------:R-:W-:Y:S01]  /*20a0*/  SHF.R.U32.HI R6, RZ, R7, R6 ;  /* 0x00000007ff067219 */ /* 0x000fe20000011606 */
[----:B--2---:R-:W-:Y:S01]  /*20b0*/  IMAD.HI.U32 R5, R10, R5, RZ ;  /* 0x000000050a057227 */ /* 0x004fe200078e00ff */
[----:B------:R-:W-:-:S04]  /*20c0*/  ISETP.NE.AND P0, PT, R4, 0x1, PT ;  /* 0x000000010400780c */ /* 0x000fc80003f05270 */
[----:B---3--:R-:W-:-:S04]  /*20d0*/  SHF.R.U32.HI R5, RZ, R8, R5 ;  /* 0x00000008ff057219 */ /* 0x008fc80000011605 */
[----:B------:R-:W-:Y:S02]  /*20e0*/  SEL R5, R10, R5, !P0 ;  /* 0x000000050a057207 */ /* 0x000fe40004000000 */
[----:B----4-:R-:W-:-:S04]  /*20f0*/  ISETP.NE.AND P1, PT, R18, 0x1, PT ;  /* 0x000000011200780c */ /* 0x010fc80003f25270 */
[----:B------:R-:W-:-:S05]  /*2100*/  SEL R6, R11, R6, !P1 ;  /* 0x000000060b067207 */ /* 0x000fca0004800000 */
[----:B------:R-:W-:Y:S02]  /*2110*/  IMAD.IADD R7, R5, 0x1, -R6 ;  /* 0x0000000105077824 */ /* 0x000fe400078e0a06 */
[----:B------:R-:W-:Y:S02]  /*2120*/  IMAD.IADD R5, R6, 0x1, -R5 ;  /* 0x0000000106057824 */ /* 0x000fe400078e0a05 */
[----:B------:R-:W-:Y:S02]  /*2130*/  IMAD R11, R7, R18, R11 ;  /* 0x00000012070b7224 */ /* 0x000fe400078e020b */
[----:B------:R-:W-:-:S07]  /*2140*/  IMAD R10, R5, R4, R10 ;  /* 0x00000004050a7224 */ /* 0x000fce00078e020a */
.L_x_31:
[----:B------:R-:W-:Y:S01]  /*2150*/  VIADD R15, R15, 0x1 ;  /* 0x000000010f0f7836 */ /* 0x000fe20000000000 */
[----:B------:R-:W-:Y:S01]  /*2160*/  PLOP3.LUT P1, PT, PT, PT, PT, 0x80, 0x8 ;  /* 0x000000000008781c */ /* 0x000fe20003f2f070 */
[----:B------:R-:W-:Y:S02]  /*2170*/  IMAD.IADD R4, R11, 0x1, R92 ;  /* 0x000000010b047824 */ /* 0x000fe400078e025c */
[----:B------:R-:W-:Y:S01]  /*2180*/  IMAD.IADD R20, R10, 0x1, R81 ;  /* 0x000000010a147824 */ /* 0x000fe200078e0251 */
[C---:B------:R-:W-:Y:S02]  /*2190*/  ISETP.NE.AND P0, PT, R15.reuse, 0x2, PT ;  /* 0x000000020f00780c */ /* 0x040fe40003f05270 */
[----:B------:R-:W-:Y:S02]  /*21a0*/  R2UR UR11, R4 ;  /* 0x00000000040b72ca */ /* 0x000fe400000e0000 */
[----:B------:R-:W-:Y:S02]  /*21b0*/  SEL R5, RZ, 0x1, P0 ;  /* 0x00000001ff057807 */ /* 0x000fe40000000000 */
[----:B------:R-:W-:-:S02]  /*21c0*/  SEL R15, R15, RZ, P0 ;  /* 0x000000ff0f0f7207 */ /* 0x000fc40000000000 */
[----:B------:R-:W-:Y:S01]  /*21d0*/  LOP3.LUT R14, R14, R5, RZ, 0x3c, !PT ;  /* 0x000000050e0e7212 */ /* 0x000fe200078e3cff */
[----:B------:R-:W-:Y:S08]  /*21e0*/  @P2 BRA `(.L_x_32) ;  /* 0xfffffff400502947 */ /* 0x000ff0000383ffff */
[----:B------:R-:W-:Y:S01]  /*21f0*/  UIADD3 UR6, UPT, UPT, UR6, 0x30, URZ ;  /* 0x0000003006067890 */ /* 0x000fe2000fffe0ff */
[----:B------:R-:W-:-:S03]  /*2200*/  SHF.L.U32 R3, R16, 0x1f, RZ ;  /* 0x0000001f10037819 */ /* 0x000fc600000006ff */
[----:B------:R-:W-:-:S09]  /*2210*/  ULEA UR4, UR14, UR6, 0x3 ;  /* 0x000000060e047291 */ /* 0x000fd2000f8e18ff */
[----:B------:R-:W1:Y:S02]  /*2220*/  SYNCS.PHASECHK.TRANS64.TRYWAIT P0, [UR4], R3 ;  /* 0x00000003ff0075a7 */ /* 0x000e640008001104 */
[----:B-1----:R-:W-:Y:S05]  /*2230*/  @!P0 BRA `(.L_x_33) ;  /* 0x0000007400788947 */ /* 0x002fea0003800000 */
.L_x_132:
[----:B------:R-:W-:-:S04]  /*2240*/  UIADD3 UR5, UPT, UPT, UR14, 0x1, URZ ;  /* 0x000000010e057890 */ /* 0x000fc8000fffe0ff */
[----:B------:R-:W-:-:S04]  /*2250*/  UISETP.NE.AND UP0, UPT, UR5, 0x6, UPT ;  /* 0x000000060500788c */ /* 0x000fc8000bf05270 */
[----:B------:R-:W-:Y:S02]  /*2260*/  USEL UR7, URZ, 0x1, UP0 ;  /* 0x00000001ff077887 */ /* 0x000fe40008000000 */
[----:B------:R-:W-:-:S04]  /*2270*/  USEL UR5, UR5, URZ, UP0 ;  /* 0x000000ff05057287 */ /* 0x000fc80008000000 */
[----:B------:R-:W-:Y:S01]  /*2280*/  ULEA UR4, UR5, UR6, 0x3 ;  /* 0x0000000605047291 */ /* 0x000fe2000f8e18ff */
[----:B------:R-:W-:-:S04]  /*2290*/  LOP3.LUT R2, R16, UR7, RZ, 0x3c, !PT ;  /* 0x0000000710027c12 */ /* 0x000fc8000f8e3cff */
[----:B-1----:R-:W-:-:S04]  /*22a0*/  SHF.L.U32 R3, R2, 0x1f, RZ ;  /* 0x0000001f02037819 */ /* 0x002fc800000006ff */
[----:B------:R-:W1:Y:S02]  /*22b0*/  SYNCS.PHASECHK.TRANS64.TRYWAIT P0, [UR4], R3 ;  /* 0x00000003ff0075a7 */ /* 0x000e640008001104 */
[----:B-1----:R-:W-:Y:S05]  /*22c0*/  @!P0 BRA `(.L_x_34) ;  /* 0x00000074006c8947 */ /* 0x002fea0003800000 */
.L_x_134:
        /* <DEDUP_REMOVED lines=9> */
.L_x_136:
        /* <DEDUP_REMOVED lines=9> */
.L_x_138:
        /* <DEDUP_REMOVED lines=9> */
.L_x_140:
[----:B------:R-:W-:-:S04]  /*2480*/  UIADD3 UR5, UPT, UPT, UR5, 0x1, URZ ;  /* 0x0000000105057890 */ /* 0x000fc8000fffe0ff */
[----:B------:R-:W-:-:S04]  /*2490*/  UISETP.NE.AND UP0, UPT, UR5, 0x6, UPT ;  /* 0x000000060500788c */ /* 0x000fc8000bf05270 */
[----:B------:R-:W-:Y:S02]  /*24a0*/  USEL UR4, URZ, 0x1, UP0 ;  /* 0x00000001ff047887 */ /* 0x000fe40008000000 */
[----:B------:R-:W-:-:S04]  /*24b0*/  USEL UR5, UR5, URZ, UP0 ;  /* 0x000000ff05057287 */ /* 0x000fc80008000000 */
[----:B------:R-:W-:Y:S01]  /*24c0*/  ULEA UR5, UR5, UR6, 0x3 ;  /* 0x0000000605057291 */ /* 0x000fe2000f8e18ff */
[----:B-1----:R-:W-:-:S04]  /*24d0*/  LOP3.LUT R3, R2, UR4, RZ, 0x3c, !PT ;  /* 0x0000000402037c12 */ /* 0x002fc8000f8e3cff */
[----:B------:R-:W-:Y:S01]  /*24e0*/  SHF.L.U32 R3, R3, 0x1f, RZ ;  /* 0x0000001f03037819 */ /* 0x000fe200000006ff */
[----:B------:R-:W-:-:S07]  /*24f0*/  IMAD.U32 R0, RZ, RZ, UR5 ;  /* 0x00000005ff007e24 */ /* 0x000fce000f8e00ff */
.L_x_38:
[----:B-1----:R1:W2:Y:S02]  /*2500*/  SYNCS.PHASECHK.TRANS64.TRYWAIT P0, [R0+URZ], R3 ;  /* 0x00000003000075a7 */ /* 0x0022a400080011ff */
[----:B--2---:R-:W-:Y:S05]  /*2510*/  @!P0 NANOSLEEP.SYNCS 0x989680 ;  /* 0x009896800000895d */ /* 0x004fea0003900000 */
[----:B------:R-:W2:Y:S02]  /*2520*/  @!P0 SYNCS.PHASECHK.TRANS64 P0, [R0+URZ], R3 ;  /* 0x00000003000085a7 */ /* 0x000ea400080010ff */
[----:B--2-4-:R-:W-:Y:S05]  /*2530*/  @P0 EXIT ;  /* 0x000000000000094d */ /* 0x014fea0003800000 */
[----:B------:R-:W-:Y:S05]  /*2540*/  BRA `(.L_x_38) ;  /* 0xfffffffc00ec7947 */ /* 0x000fea000383ffff */
.L_x_22:
[----:B------:R-:W-:-:S04]  /*2550*/  UISETP.NE.AND UP1, UPT, UR37, URZ, UPT ;  /* 0x000000ff2500728c */ /* 0x000fc8000bf25270 */
[----:B------:R-:W-:-:S09]  /*2560*/  UISETP.NE.OR UP1, UPT, UR8, 0x1, UP1 ;  /* 0x000000010800788c */ /* 0x000fd20008f25670 */
[----:B------:R-:W-:Y:S05]  /*2570*/  BRA.U UP1, `(.L_x_39) ;  /* 0x0000000501487547 */ /* 0x000fea000b800000 */
[----:B------:R-:W-:Y:S01]  /*2580*/  ISETP.GE.U32.AND P2, PT, R3, 0x2, PT ;  /* 0x000000020300780c */ /* 0x000fe20003f46070 */
[----:B------:R-:W-:Y:S01]  /*2590*/  IMAD.MOV.U32 R12, RZ, RZ, 0x1 ;  /* 0x00000001ff0c7424 */ /* 0x000fe200078e00ff */
[----:B------:R-:W-:Y:S02]  /*25a0*/  CS2R R10, SRZ ;  /* 0x00000000000a7805 */ /* 0x000fe4000001ff00 */
[----:B------:R-:W-:Y:S01]  /*25b0*/  CS2R R8, SRZ ;  /* 0x0000000000087805 */ /* 0x000fe2000001ff00 */
[----:B------:R-:W-:Y:S01]  /*25c0*/  UMOV UR4, 0x400 ;  /* 0x0000040000047882 */ /* 0x000fe20000000000 */
[----:B------:R-:W-:Y:S01]  /*25d0*/  UMOV UR6, URZ ;  /* 0x000000ff00067c82 */ /* 0x000fe20008000000 */
[----:B------:R-:W-:-:S12]  /*25e0*/  ULEA UR37, UR37, UR4, 0x18 ;  /* 0x0000000425257291 */ /* 0x000fd8000f8ec0ff */
.L_x_43:
[----:B------:R-:W-:Y:S02]  /*25f0*/  LEA R0, R8, UR37, 0x3 ;  /* 0x0000002508007c11 */ /* 0x000fe4000f8e18ff */
[----:B------:R-:W-:-:S03]  /*2600*/  SHF.L.U32 R5, R9, 0x1f, RZ ;  /* 0x0000001f09057819 */ /* 0x000fc600000006ff */
[----:B------:R-:W-:Y:S01]  /*2610*/  VIADD R4, R0, 0x100 ;  /* 0x0000010000047836 */ /* 0x000fe20000000000 */
[----:B------:R-:W1:Y:S02]  /*2620*/  SYNCS.PHASECHK.TRANS64.TRYWAIT P0, [R0+URZ+0xf0], R5 ;  /* 0x0000f005000075a7 */ /* 0x000e6400080011ff */
[----:B-1----:R-:W-:Y:S05]  /*2630*/  @!P0 BRA `(.L_x_40) ;  /* 0x0000007000f08947 */ /* 0x002fea0003800000 */
.L_x_141:
[----:B------:R-:W-:Y:S01]  /*2640*/  ULEA UR5, UR6, UR37, 0x3 ;  /* 0x0000002506057291 */ /* 0x000fe2000f8e18ff */
[----:B------:R-:W-:Y:S01]  /*2650*/  PRMT R4, RZ, 0x654, R4 ;  /* 0x00000654ff047816 */ /* 0x000fe20000000004 */
[----:B-1----:R-:W-:Y:S01]  /*2660*/  @!P2 IMAD.MOV.U32 R5, RZ, RZ, 0x10 ;  /* 0x00000010ff05a424 */ /* 0x002fe200078e00ff */
[----:B------:R-:W-:Y:S01]  /*2670*/  SHF.L.U32 R7, R12, 0x1f, RZ ;  /* 0x0000001f0c077819 */ /* 0x000fe200000006ff */
[----:B------:R-:W-:Y:S01]  /*2680*/  UIADD3 UR4, UPT, UPT, UR5, 0xb0, URZ ;  /* 0x000000b005047890 */ /* 0x000fe2000fffe0ff */
[----:B------:R1:W-:Y:S05]  /*2690*/  SYNCS.ARRIVE.TRANS64.RED.A1T0 RZ, [R4+URZ], RZ ;  /* 0x000000ff04ff79a7 */ /* 0x0003ea00081004ff */
[----:B------:R-:W-:Y:S01]  /*26a0*/  IMAD.U32 R0, RZ, RZ, UR4 ;  /* 0x00000004ff007e24 */ /* 0x000fe2000f8e00ff */
[----:B------:R-:W2:Y:S04]  /*26b0*/  SYNCS.PHASECHK.TRANS64.TRYWAIT P0, [UR5+0xc0], R7 ;  /* 0x0000c007ff0075a7 */ /* 0x000ea80008001105 */
[----:B------:R-:W-:Y:S01]  /*26c0*/  PRMT R13, R3, 0x654, R0 ;  /* 0x00000654030d7816 */ /* 0x000fe20000000000 */
[----:B-12---:R-:W-:Y:S06]  /*26d0*/  @!P0 BRA `(.L_x_41) ;  /* 0x0000007000dc8947 */ /* 0x006fec0003800000 */
.L_x_143:
[----:B------:R-:W-:Y:S01]  /*26e0*/  ULEA UR4, UR6, UR37, 0x4 ;  /* 0x0000002506047291 */ /* 0x000fe2000f8e20ff */
[----:B---3--:R-:W-:Y:S01]  /*26f0*/  SEL R2, R13, R2, !P2 ;  /* 0x000000020d027207 */ /* 0x008fe20005000000 */
[----:B------:R-:W-:Y:S01]  /*2700*/  UIADD3 UR5, UPT, UPT, UR5, 0xb0, URZ ;  /* 0x000000b005057890 */ /* 0x000fe2000fffe0ff */
[----:B-1----:R-:W-:Y:S01]  /*2710*/  LEA R0, R11, UR37, 0x3 ;  /* 0x000000250b007c11 */ /* 0x002fe2000f8e18ff */
[----:B------:R-:W-:Y:S01]  /*2720*/  UIADD3 UR4, UPT, UPT, UR4, 0x120, URZ ;  /* 0x0000012004047890 */ /* 0x000fe2000fffe0ff */
[----:B------:R1:W-:Y:S01]  /*2730*/  @!P2 SYNCS.ARRIVE.TRANS64.RED RZ, [R2+URZ], R5 ;  /* 0x0000000502ffa9a7 */ /* 0x0003e200080004ff */
[----:B------:R-:W-:Y:S01]  /*2740*/  UIADD3 UR6, UPT, UPT, UR6, 0x1, URZ ;  /* 0x0000000106067890 */ /* 0x000fe2000fffe0ff */
[----:B------:R-:W-:-:S03]  /*2750*/  VIADD R8, R8, 0x1 ;  /* 0x0000000108087836 */ /* 0x000fc60000000000 */
[----:B------:R-:W-:Y:S02]  /*2760*/  UISETP.NE.AND UP0, UPT, UR6, 0x2, UPT ;  /* 0x000000020600788c */ /* 0x000fe4000bf05270 */
[----:B------:R-:W-:Y:S01]  /*2770*/  ISETP.NE.AND P0, PT, R8, 0x2, PT ;  /* 0x000000020800780c */ /* 0x000fe20003f05270 */
[----:B------:R-:W-:Y:S06]  /*2780*/  UGETNEXTWORKID.BROADCAST [UR4], [UR5] ;  /* 0x00000000040073ca */ /* 0x000fec0008000100 */
[----:B------:R-:W-:Y:S02]  /*2790*/  USEL UR4, URZ, 0x1, UP0 ;  /* 0x00000001ff047887 */ /* 0x000fe40008000000 */
[----:B------:R-:W-:-:S04]  /*27a0*/  USEL UR6, UR6, URZ, UP0 ;  /* 0x000000ff06067287 */ /* 0x000fc80008000000 */
[----:B------:R-:W-:Y:S02]  /*27b0*/  LOP3.LUT R12, R12, UR4, RZ, 0x3c, !PT ;  /* 0x000000040c0c7c12 */ /* 0x000fe4000f8e3cff */
[----:B-1----:R-:W-:-:S04]  /*27c0*/  SHF.L.U32 R5, R10, 0x1f, RZ ;  /* 0x0000001f0a057819 */ /* 0x002fc800000006ff */
[----:B------:R-:W1:Y:S02]  /*27d0*/  SYNCS.PHASECHK.TRANS64.TRYWAIT P1, [R0+URZ+0xb0], R5 ;  /* 0x0000b005000075a7 */ /* 0x000e6400080211ff */
[----:B-1----:R-:W-:Y:S05]  /*27e0*/  @!P1 BRA `(.L_x_42) ;  /* 0x0000007000b09947 */ /* 0x002fea0003800000 */
.L_x_144:
[C---:B------:R-:W-:Y:S01]  /*27f0*/  LEA R4, R11.reuse, UR37, 0x4 ;  /* 0x000000250b047c11 */ /* 0x040fe2000f8e20ff */
[----:B-1----:R-:W-:Y:S01]  /*2800*/  VIADD R0, R0, 0xc0 ;  /* 0x000000c000007836 */ /* 0x002fe20000000000 */
[----:B------:R-:W-:Y:S01]  /*2810*/  SEL R8, R8, RZ, P0 ;  /* 0x000000ff08087207 */ /* 0x000fe20000000000 */
[----:B------:R-:W-:-:S03]  /*2820*/  VIADD R11, R11, 0x1 ;  /* 0x000000010b0b7836 */ /* 0x000fc60000000000 */
[----:B------:R-:W1:Y:S01]  /*2830*/  LDS.128 R4, [R4+0x120] ;  /* 0x0001200004047984 */ /* 0x000e620000000c00 */
[----:B------:R-:W-:Y:S02]  /*2840*/  PRMT R0, RZ, 0x654, R0 ;  /* 0x00000654ff007816 */ /* 0x000fe40000000000 */
[C---:B------:R-:W-:Y:S01]  /*2850*/  ISETP.NE.AND P1, PT, R11.reuse, 0x2, PT ;  /* 0x000000020b00780c */ /* 0x040fe20003f25270 */
[----:B------:R-:W-:Y:S01]  /*2860*/  @!PT LDS RZ, [RZ] ;  /* 0x00000000fffff984 */ /* 0x000fe20000000800 */
[----:B------:R-:W-:Y:S01]  /*2870*/  @!PT LDS RZ, [RZ] ;  /* 0x00000000fffff984 */ /* 0x000fe20000000800 */
[----:B------:R-:W-:Y:S01]  /*2880*/  @!PT LDS RZ, [RZ] ;  /* 0x00000000fffff984 */ /* 0x000fe20000000800 */
[----:B------:R-:W-:Y:S01]  /*2890*/  @!PT LDS RZ, [RZ] ;  /* 0x00000000fffff984 */ /* 0x000fe20000000800 */
[----:B------:R2:W-:Y:S06]  /*28a0*/  MEMBAR.ALL.CTA ;  /* 0x0000000000007992 */ /* 0x0005ec0000008000 */
[----:B--2---:R-:W2:Y:S01]  /*28b0*/  FENCE.VIEW.ASYNC.S ;  /* 0x00000000000073c6 */ /* 0x004ea20000000000 */
[----:B------:R-:W-:Y:S01]  /*28c0*/  SEL R11, R11, RZ, P1 ;  /* 0x000000ff0b0b7207 */ /* 0x000fe20000800000 */
[----:B--2---:R2:W-:Y:S01]  /*28d0*/  SYNCS.ARRIVE.TRANS64.RED.A1T0 RZ, [R0+URZ], RZ ;  /* 0x000000ff00ff79a7 */ /* 0x0045e200081004ff */
[----:B-1----:R-:W-:-:S02]  /*28e0*/  LOP3.LUT P3, RZ, R6, 0x1, RZ, 0xc0, !PT ;  /* 0x0000000106ff7812 */ /* 0x002fc4000786c0ff */
[----:B------:R-:W-:-:S04]  /*28f0*/  SEL R5, RZ, 0x1, P1 ;  /* 0x00000001ff057807 */ /* 0x000fc80000800000 */
[----:B------:R-:W-:Y:S02]  /*2900*/  LOP3.LUT R10, R10, R5, RZ, 0x3c, !PT ;  /* 0x000000050a0a7212 */ /* 0x000fe400078e3cff */
[----:B--2---:R-:W-:-:S04]  /*2910*/  SEL R0, RZ, 0x1, P0 ;  /* 0x00000001ff007807 */ /* 0x004fc80000000000 */
[----:B------:R-:W-:Y:S01]  /*2920*/  LOP3.LUT R9, R9, R0, RZ, 0x3c, !PT ;  /* 0x0000000009097212 */ /* 0x000fe200078e3cff */
[----:B------:R-:W-:Y:S06]  /*2930*/  @P3 BRA `(.L_x_43) ;  /* 0xfffffffc002c3947 */ /* 0x000fec000383ffff */
[----:B------:R-:W-:Y:S01]  /*2940*/  ULEA UR5, UR6, UR37, 0x3 ;  /* 0x0000002506057291 */ /* 0x000fe2000f8e18ff */
[----:B------:R-:W-:-:S08]  /*2950*/  SHF.L.U32 R3, R12, 0x1f, RZ ;  /* 0x0000001f0c037819 */ /* 0x000fd000000006ff */
[----:B------:R-:W1:Y:S02]  /*2960*/  SYNCS.PHASECHK.TRANS64 P0, [UR5+0xc0], R3 ;  /* 0x0000c003ff0075a7 */ /* 0x000e640008001005 */
[----:B-1----:R-:W-:Y:S05]  /*2970*/  @P0 BRA `(.L_x_44) ;  /* 0x0000000000080947 */ /* 0x002fea0003800000 */
[----:B------:R-:W1:Y:S02]  /*2980*/  SYNCS.PHASECHK.TRANS64.TRYWAIT P0, [UR5+0xc0], R3 ;  /* 0x0000c003ff0075a7 */ /* 0x000e640008001105 */
[----:B-1----:R-:W-:Y:S05]  /*2990*/  @!P0 BRA `(.L_x_45) ;  /* 0x0000007000588947 */ /* 0x002fea0003800000 */
.L_x_44:
[----:B------:R-:W-:-:S04]  /*29a0*/  UIADD3 UR4, UPT, UPT, UR6, 0x1, URZ ;  /* 0x0000000106047890 */ /* 0x000fc8000fffe0ff */
[----:B------:R-:W-:-:S04]  /*29b0*/  UISETP.NE.AND UP0, UPT, UR4, 0x2, UPT ;  /* 0x000000020400788c */ /* 0x000fc8000bf05270 */
[----:B------:R-:W-:Y:S02]  /*29c0*/  USEL UR7, URZ, 0x1, UP0 ;  /* 0x00000001ff077887 */ /* 0x000fe40008000000 */
[----:B------:R-:W-:-:S04]  /*29d0*/  USEL UR4, UR4, URZ, UP0 ;  /* 0x000000ff04047287 */ /* 0x000fc80008000000 */
[----:B------:R-:W-:Y:S01]  /*29e0*/  ULEA UR4, UR4, UR37, 0x3 ;  /* 0x0000002504047291 */ /* 0x000fe2000f8e18ff */
[----:B-1----:R-:W-:-:S04]  /*29f0*/  LOP3.LUT R3, R12, UR7, RZ, 0x3c, !PT ;  /* 0x000000070c037c12 */ /* 0x002fc8000f8e3cff */
[----:B------:R-:W-:-:S04]  /*2a00*/  SHF.L.U32 R0, R3, 0x1f, RZ ;  /* 0x0000001f03007819 */ /* 0x000fc800000006ff */
[----:B------:R-:W1:Y:S02]  /*2a10*/  SYNCS.PHASECHK.TRANS64 P0, [UR4+0xc0], R0 ;  /* 0x0000c000ff0075a7 */ /* 0x000e640008001004 */
[----:B-1----:R-:W-:Y:S05]  /*2a20*/  @P0 EXIT ;  /* 0x000000000000094d */ /* 0x002fea0003800000 */
[----:B------:R-:W-:Y:S02]  /*2a30*/  SHF.L.U32 R3, R3, 0x1f, RZ ;  /* 0x0000001f03037819 */ /* 0x000fe400000006ff */
[----:B------:R-:W-:-:S07]  /*2a40*/  MOV R0, UR4 ;  /* 0x0000000400007c02 */ /* 0x000fce0008000f00 */
.L_x_46:
[----:B-1----:R1:W2:Y:S02]  /*2a50*/  SYNCS.PHASECHK.TRANS64.TRYWAIT P0, [R0+URZ+0xc0], R3 ;  /* 0x0000c003000075a7 */ /* 0x0022a400080011ff */
[----:B--2---:R-:W-:Y:S05]  /*2a60*/  @!P0 NANOSLEEP.SYNCS 0x989680 ;  /* 0x009896800000895d */ /* 0x004fea0003900000 */
[----:B------:R-:W2:Y:S02]  /*2a70*/  @!P0 SYNCS.PHASECHK.TRANS64 P0, [R0+URZ+0xc0], R3 ;  /* 0x0000c003000085a7 */ /* 0x000ea400080010ff */
[----:B--2---:R-:W-:Y:S05]  /*2a80*/  @P0 EXIT ;  /* 0x000000000000094d */ /* 0x004fea0003800000 */
[----:B------:R-:W-:Y:S05]  /*2a90*/  BRA `(.L_x_46) ;  /* 0xfffffffc00ec7947 */ /* 0x000fea000383ffff */
.L_x_39:
[----:B------:R-:W-:Y:S05]  /*2aa0*/  BRA.U UP4, `(.L_x_47) ;  /* 0x0000000d04487547 */ /* 0x000fea000b800000 */
[----:B------:R-:W-:Y:S01]  /*2ab0*/  UMOV UR4, 0x40 ;  /* 0x0000004000047882 */ /* 0x000fe20000000000 */
[----:B------:R-:W-:Y:S01]  /*2ac0*/  NOP ;  /* 0x0000000000007918 */ /* 0x000fe20000000000 */
[----:B------:R-:W-:Y:S01]  /*2ad0*/  ULEA UR4, UR37, UR4, 0x18 ;  /* 0x0000000425047291 */ /* 0x000fe2000f8ec0ff */
[----:B------:R-:W-:Y:S02]  /*2ae0*/  UMOV UR5, 0x400 ;  /* 0x0000040000057882 */ /* 0x000fe40000000000 */
[----:B------:R-:W-:-:S06]  /*2af0*/  ULEA UR37, UR37, UR5, 0x18 ;  /* 0x0000000525257291 */ /* 0x000fcc000f8ec0ff */
[----:B---3--:R-:W1:Y:S02]  /*2b00*/  LDS.U8 R2, [UR4+0x1c] ;  /* 0x00001c04ff027984 */ /* 0x008e640008000000 */
[----:B-1----:R-:W-:-:S13]  /*2b10*/  ISETP.NE.AND P0, PT, R2, RZ, PT ;  /* 0x000000ff0200720c */ /* 0x002fda0003f05270 */
[----:B------:R-:W-:Y:S05]  /*2b20*/  @P0 BRA `(.L_x_48) ;  /* 0x0000000000580947 */ /* 0x000fea0003800000 */
[----:B------:R-:W-:-:S13]  /*2b30*/  ELECT P0, URZ, PT ;  /* 0x0000000000ff782f */ /* 0x000fda0003800000 */
[----:B------:R-:W-:Y:S05]  /*2b40*/  @!P0 BRA `(.L_x_49) ;  /* 0x0000000000608947 */ /* 0x000fea0003800000 */
[----:B------:R-:W-:Y:S01]  /*2b50*/  UMOV UR5, 0x10 ;  /* 0x0000001000057882 */ /* 0x000fe20000000000 */
[----:B------:R-:W-:Y:S01]  /*2b60*/  HFMA2 R2, -RZ, RZ, 0, 5.9604644775390625e-08 ;  /* 0x00000001ff027431 */ /* 0x000fe200000001ff */
[----:B------:R-:W-:-:S03]  /*2b70*/  MOV R3, 0xffff ;  /* 0x0000ffff00037802 */ /* 0x000fc60000000f00 */
[----:B------:R-:W-:Y:S04]  /*2b80*/  DEPBAR.LE SB1, 0x36 ;  /* 0x00009d800000791a */ /* 0x000fe80000000000 */
[----:B------:R-:W1:Y:S02]  /*2b90*/  UTCATOMSWS.FIND_AND_SET.ALIGN UP0, UR5, UR5 ;  /* 0x00000005000575e3 */ /* 0x000e640008000800 */
[----:B-1----:R-:W-:Y:S01]  /*2ba0*/  MOV R4, UR5 ;  /* 0x0000000500047c02 */ /* 0x002fe20008000f00 */
[----:B------:R-:W-:Y:S06]  /*2bb0*/  BRA.U UP0, `(.L_x_50) ;  /* 0x0000000100187547 */ /* 0x000fec000b800000 */
.L_x_51:
[----:B------:R-:W-:Y:S05]  /*2bc0*/  NANOSLEEP 0x64 ;  /* 0x000000640000795d */ /* 0x000fea0003800000 */
[----:B------:R-:W-:-:S05]  /*2bd0*/  UMOV UR5, 0x10 ;  /* 0x0000001000057882 */ /* 0x000fca0000000000 */
[----:B------:R-:W-:Y:S04]  /*2be0*/  DEPBAR.LE SB1, 0x36 ;  /* 0x00009d800000791a */ /* 0x000fe80000000000 */
[----:B------:R-:W1:Y:S02]  /*2bf0*/  UTCATOMSWS.FIND_AND_SET.ALIGN UP0, UR5, UR5 ;  /* 0x00000005000575e3 */ /* 0x000e640008000800 */
[----:B-1----:R-:W-:Y:S01]  /*2c00*/  MOV R4, UR5 ;  /* 0x0000000500047c02 */ /* 0x002fe20008000f00 */
[----:B------:R-:W-:Y:S05]  /*2c10*/  BRA.U !UP0, `(.L_x_51) ;  /* 0xfffffffd08e87547 */ /* 0x000fea000b83ffff */
.L_x_50:
[-C--:B------:R-:W-:Y:S02]  /*2c20*/  SHF.L.U32 R3, R3, R4.reuse, RZ ;  /* 0x0000000403037219 */ /* 0x080fe400000006ff */
[----:B------:R-:W-:Y:S01]  /*2c30*/  SHF.L.U32 R2, R2, R4, RZ ;  /* 0x0000000402027219 */ /* 0x000fe200000006ff */
[----:B------:R-:W-:Y:S02]  /*2c40*/  IMAD.SHL.U32 R4, R4, 0x20, RZ ;  /* 0x0000002004047824 */ /* 0x000fe400078e00ff */
[----:B------:R1:W-:Y:S04]  /*2c50*/  ATOMS.OR RZ, [UR4+0x14], R3 ;  /* 0x00001403ffff798c */ /* 0x0003e8000b000004 */
[----:B------:R1:W-:Y:S04]  /*2c60*/  ATOMS.OR RZ, [UR4+0x18], R2 ;  /* 0x00001802ffff798c */ /* 0x0003e8000b000004 */
[----:B------:R1:W-:Y:S01]  /*2c70*/  STS [UR37+0x140], R4 ;  /* 0x00014004ff007988 */ /* 0x0003e20008000825 */
[----:B------:R-:W-:Y:S05]  /*2c80*/  BRA `(.L_x_49) ;  /* 0x0000000000107947 */ /* 0x000fea0003800000 */
.L_x_48:
[----:B------:R-:W-:-:S05]  /*2c90*/  MOV R2, 0xffffffff ;  /* 0xffffffff00027802 */ /* 0x000fca0000000f00 */
[----:B------:R1:W-:Y:S02]  /*2ca0*/  STS [UR37+0x140], R2 ;  /* 0x00014002ff007988 */ /* 0x0003e40008000825 */
[----:B-1----:R-:W-:Y:S02]  /*2cb0*/  MOV R2, 0x2cd0 ;  /* 0x00002cd000027802 */ /* 0x002fe40000000f00 */
[----:B-----5:R-:W-:Y:S05]  /*2cc0*/  CALL.REL.NOINC `($__internal_1_$__cuda_sm10x_tcgen05_guardrail_trap_phase_invalid_during_alloc) ;  /* 0x0000007400747944 */ /* 0x020fea0003c00000 */
.L_x_49:
[----:B------:R-:W-:Y:S05]  /*2cd0*/  WARPSYNC.ALL ;  /* 0x0000000000007948 */ /* 0x000fea0003800000 */
[----:B------:R-:W2:Y:S01]  /*2ce0*/  S2UR UR4, SR_CgaCtaId ;  /* 0x00000000000479c3 */ /* 0x000ea20000008800 */
[----:B------:R-:W-:Y:S01]  /*2cf0*/  UMOV UR5, 0x400 ;  /* 0x0000040000057882 */ /* 0x000fe20000000000 */
[----:B------:R-:W-:-:S06]  /*2d00*/  NOP ;  /* 0x0000000000007918 */ /* 0x000fcc0000000000 */
[----:B------:R-:W-:Y:S06]  /*2d10*/  BAR.ARV 0x6, 0xa0 ;  /* 0x0182800000007b1d */ /* 0x000fec0000002000 */
[----:B------:R-:W-:Y:S01]  /*2d20*/  LOP3.LUT R0, R0, 0xffff, RZ, 0xc0, !PT ;  /* 0x0000ffff00007812 */ /* 0x000fe200078ec0ff */
[----:B------:R-:W-:Y:S01]  /*2d30*/  UISETP.LT.AND UP0, UPT, UR23, 0x1, UPT ;  /* 0x000000011700788c */ /* 0x000fe2000bf01270 */
[----:B------:R-:W-:Y:S01]  /*2d40*/  IMAD.MOV.U32 R11, RZ, RZ, 0x1 ;  /* 0x00000001ff0b7424 */ /* 0x000fe200078e00ff */
[----:B------:R-:W-:Y:S02]  /*2d50*/  CS2R R8, SRZ ;  /* 0x0000000000087805 */ /* 0x000fe4000001ff00 */
[----:B------:R-:W-:Y:S01]  /*2d60*/  R2UR UR8, R0 ;  /* 0x00000000000872ca */ /* 0x000fe200000e0000 */
[----:B------:R-:W-:Y:S01]  /*2d70*/  USEL UR9, UR23, 0x1, !UP0 ;  /* 0x0000000117097887 */ /* 0x000fe2000c000000 */
[----:B------:R-:W-:Y:S01]  /*2d80*/  IMAD.MOV.U32 R10, RZ, RZ, RZ ;  /* 0x000000ffff0a7224 */ /* 0x000fe200078e00ff */
[----:B------:R-:W-:Y:S01]  /*2d90*/  UMOV UR18, URZ ;  /* 0x000000ff00127c82 */ /* 0x000fe20008000000 */
[----:B------:R-:W-:Y:S01]  /*2da0*/  UMOV UR17, URZ ;  /* 0x000000ff00117c82 */ /* 0x000fe20008000000 */
[----:B------:R-:W-:-:S02]  /*2db0*/  UIADD3 UR9, UPT, UPT, -UR9, URZ, URZ ;  /* 0x000000ff09097290 */ /* 0x000fc4000fffe1ff */
[----:B--2---:R-:W-:Y:S01]  /*2dc0*/  ULEA UR4, UR4, UR5, 0x18 ;  /* 0x0000000504047291 */ /* 0x004fe2000f8ec0ff */
[----:B------:R-:W2:Y:S03]  /*2dd0*/  LDCU UR5, c[0x0][0x38c] ;  /* 0x00007180ff0577ac */ /* 0x000ea60008000800 */
[----:B------:R-:W-:Y:S02]  /*2de0*/  UIADD3 UR10, UPT, UPT, UR4, 0x10400, URZ ;  /* 0x00010400040a7890 */ /* 0x000fe4000fffe0ff */
[----:B------:R-:W-:-:S03]  /*2df0*/  UIADD3 UR11, UPT, UPT, UR4, 0x1c400, URZ ;  /* 0x0001c400040b7890 */ /* 0x000fc6000fffe0ff */
[----:B-1----:R-:W1:Y:S01]  /*2e00*/  LDS R2, [UR4+0x140] ;  /* 0x00014004ff027984 */ /* 0x002e620008000800 */
[----:B------:R-:W-:Y:S02]  /*2e10*/  UIADD3 UR12, UPT, UPT, UR4, 0x34400, URZ ;  /* 0x00034400040c7890 */ /* 0x000fe4000fffe0ff */
[----:B------:R-:W-:Y:S02]  /*2e20*/  USHF.R.U32.HI UR10, URZ, 0x4, UR10 ;  /* 0x00000004ff0a7899 */ /* 0x000fe4000801160a */
[----:B------:R-:W-:Y:S02]  /*2e30*/  USHF.R.U32.HI UR11, URZ, 0x4, UR11 ;  /* 0x00000004ff0b7899 */ /* 0x000fe4000801160b */
[----:B------:R-:W-:Y:S02]  /*2e40*/  USHF.R.U32.HI UR12, URZ, 0x4, UR12 ;  /* 0x00000004ff0c7899 */ /* 0x000fe4000801160c */
[----:B------:R-:W-:Y:S02]  /*2e50*/  ULOP3.LUT UR10, UR10, 0x3fff, URZ, 0xc0, !UPT ;  /* 0x00003fff0a0a7892 */ /* 0x000fe4000f8ec0ff */
[----:B------:R-:W-:-:S02]  /*2e60*/  ULOP3.LUT UR11, UR11, 0x3fff, URZ, 0xc0, !UPT ;  /* 0x00003fff0b0b7892 */ /* 0x000fc4000f8ec0ff */
[----:B------:R-:W-:Y:S02]  /*2e70*/  ULOP3.LUT UR12, UR12, 0x3fff, URZ, 0xc0, !UPT ;  /* 0x00003fff0c0c7892 */ /* 0x000fe4000f8ec0ff */
[----:B------:R-:W-:Y:S02]  /*2e80*/  ULOP3.LUT UR10, UR10, 0x10000, URZ, 0xfc, !UPT ;  /* 0x000100000a0a7892 */ /* 0x000fe4000f8efcff */
[----:B------:R-:W-:Y:S02]  /*2e90*/  ULOP3.LUT UR11, UR11, 0x10000, URZ, 0xfc, !UPT ;  /* 0x000100000b0b7892 */ /* 0x000fe4000f8efcff */
[----:B------:R-:W-:Y:S02]  /*2ea0*/  ULOP3.LUT UR12, UR12, 0x10000, URZ, 0xfc, !UPT ;  /* 0x000100000c0c7892 */ /* 0x000fe4000f8efcff */
[----:B--2---:R-:W-:Y:S01]  /*2eb0*/  UISETP.GE.AND UP0, UPT, UR5, 0x1, UPT ;  /* 0x000000010500788c */ /* 0x004fe2000bf06270 */
[----:B------:R-:W-:Y:S01]  /*2ec0*/  UMOV UR25, 0x8200014 ;  /* 0x0820001400197882 */ /* 0x000fe20000000000 */
[----:B------:R-:W-:Y:S01]  /*2ed0*/  UMOV UR21, 0x8200014 ;  /* 0x0820001400157882 */ /* 0x000fe20000000000 */
[----:B-1----:R-:W-:-:S13]  /*2ee0*/  R2UR UR19, R2 ;  /* 0x00000000021372ca */ /* 0x002fda00000e0000 */
[----:B------:R-:W-:Y:S02]  /*2ef0*/  UIADD3 UR24, UPT, UPT, UR19, 0x100, URZ ;  /* 0x0000010013187890 */ /* 0x000fe4000fffe0ff */
[----:B------:R-:W-:-:S12]  /*2f00*/  UIADD3 UR20, UPT, UPT, UR19, 0x102, URZ ;  /* 0x0000010213147890 */ /* 0x000fd8000fffe0ff */
.L_x_58:
[----:B------:R-:W-:Y:S02]  /*2f10*/  LEA R0, R10, UR4, 0x3 ;  /* 0x000000040a007c11 */ /* 0x000fe4000f8e18ff */
[----:B------:R-:W-:Y:S02]  /*2f20*/  SHF.L.U32 R5, R9, 0x1f, RZ ;  /* 0x0000001f09057819 */ /* 0x000fe400000006ff */
[----:B------:R-:W-:Y:S01]  /*2f30*/  PLOP3.LUT P0, PT, PT, PT, UP0, 0x80, 0x8 ;  /* 0x000000000008781c */ /* 0x000fe20003f0f008 */
[----:B------:R-:W-:Y:S01]  /*2f40*/  VIADD R3, R0, 0xc0 ;  /* 0x000000c000037836 */ /* 0x000fe20000000000 */
[----:B-1----:R-:W1:Y:S02]  /*2f50*/  SYNCS.PHASECHK.TRANS64.TRYWAIT P1, [R0+URZ+0xb0], R5 ;  /* 0x0000b005000075a7 */ /* 0x002e6400080211ff */
[----:B-1-3--:R-:W-:Y:S09]  /*2f60*/  @!P1 BRA `(.L_x_52) ;  /* 0x0000006800fc9947 */ /* 0x00aff20003800000 */
.L_x_146:
[----:B------:R-:W-:Y:S01]  /*2f70*/  LEA R4, R10, UR4, 0x4 ;  /* 0x000000040a047c11 */ /* 0x000fe2000f8e20ff */
[----:B------:R-:W-:Y:S01]  /*2f80*/  @UP0 ULEA UR5, UR17, UR4, 0x3 ;  /* 0x0000000411050291 */ /* 0x000fe2000f8e18ff */
[----:B------:R-:W-:Y:S01]  /*2f90*/  PLOP3.LUT P2, PT, PT, PT, PT, 0x80, 0x8 ;  /* 0x000000000008781c */ /* 0x000fe20003f4f070 */
[----:B------:R-:W-:Y:S01]  /*2fa0*/  ULEA UR6, UR18, UR4, 0x3 ;  /* 0x0000000412067291 */ /* 0x000fe2000f8e18ff */
[----:B------:R-:W-:Y:S01]  /*2fb0*/  PRMT R3, RZ, 0x654, R3 ;  /* 0x00000654ff037816 */ /* 0x000fe20000000003 */
[----:B------:R-:W-:Y:S01]  /*2fc0*/  ULEA UR7, UR18, UR19, 0x7 ;  /* 0x0000001312077291 */ /* 0x000fe2000f8e38ff */
[----:B-1----:R-:W1:Y:S01]  /*2fd0*/  LDS.128 R4, [R4+0x120] ;  /* 0x0001200004047984 */ /* 0x002e620000000c00 */
[----:B------:R-:W-:Y:S02]  /*2fe0*/  @P0 SHF.L.U32 R2, R8, 0x1f, RZ ;  /* 0x0000001f08020819 */ /* 0x000fe400000006ff */
[----:B------:R-:W-:Y:S01]  /*2ff0*/  SHF.L.U32 R0, R11, 0x1f, RZ ;  /* 0x0000001f0b007819 */ /* 0x000fe200000006ff */
[----:B------:R-:W-:Y:S01]  /*3000*/  @!PT LDS RZ, [RZ] ;  /* 0x00000000fffff984 */ /* 0x000fe20000000800 */
[----:B------:R-:W-:Y:S01]  /*3010*/  @!PT LDS RZ, [RZ] ;  /* 0x00000000fffff984 */ /* 0x000fe20000000800 */
[----:B------:R-:W-:Y:S01]  /*3020*/  @!PT LDS RZ, [RZ] ;  /* 0x00000000fffff984 */ /* 0x000fe20000000800 */
[----:B------:R-:W-:Y:S01]  /*3030*/  @!PT LDS RZ, [RZ] ;  /* 0x00000000fffff984 */ /* 0x000fe20000000800 */
[----:B------:R2:W-:Y:S06]  /*3040*/  MEMBAR.ALL.CTA ;  /* 0x0000000000007992 */ /* 0x0005ec0000008000 */
[----:B--2---:R-:W2:Y:S02]  /*3050*/  FENCE.VIEW.ASYNC.S ;  /* 0x00000000000073c6 */ /* 0x004ea40000000000 */
[----:B--2---:R2:W-:Y:S01]  /*3060*/  SYNCS.ARRIVE.TRANS64.RED.A1T0 RZ, [R3+URZ], RZ ;  /* 0x000000ff03ff79a7 */ /* 0x0045e200081004ff */
[----:B------:R2:W3:Y:S01]  /*3070*/  @P0 SYNCS.PHASECHK.TRANS64.TRYWAIT P2, [UR5], R2 ;  /* 0x00000002ff0005a7 */ /* 0x0004e20008041105 */
[----:B-1----:R-:W-:Y:S01]  /*3080*/  LOP3.LUT P1, RZ, R6, 0x1, RZ, 0xc0, !PT ;  /* 0x0000000106ff7812 */ /* 0x002fe2000782c0ff */
[----:B------:R-:W1:Y:S02]  /*3090*/  SYNCS.PHASECHK.TRANS64.TRYWAIT P0, [UR6+0xe0], R0 ;  /* 0x0000e000ff0075a7 */ /* 0x000e640008001106 */
[----:B-123--:R-:W-:Y:S10]  /*30a0*/  @!P0 BRA `(.L_x_53) ;  /* 0x0000006800c08947 */ /* 0x00eff40003800000 */
.L_x_148:
[----:B------:R-:W-:Y:S01]  /*30b0*/  IADD3 R10, PT, PT, R10, 0x1, RZ ;  /* 0x000000010a0a7810 */ /* 0x000fe20007ffe0ff */
[----:B------:R-:W-:Y:S06]  /*30c0*/  BRA.U !UP0, `(.L_x_54) ;  /* 0x0000000108a87547 */ /* 0x000fec000b800000 */
[----:B------:R-:W-:Y:S01]  /*30d0*/  UMOV UR16, URZ ;  /* 0x000000ff00107c82 */ /* 0x000fe20008000000 */
[----:B------:R-:W-:Y:S01]  /*30e0*/  UMOV UR15, UR9 ;  /* 0x00000009000f7c82 */ /* 0x000fe20008000000 */
[----:B------:R-:W-:Y:S01]  /*30f0*/  UMOV UR14, UR23 ;  /* 0x00000017000e7c82 */ /* 0x000fe20008000000 */
[----:B------:R-:W-:-:S05]  /*3100*/  UMOV UR13, UR17 ;  /* 0x00000011000d7c82 */ /* 0x000fca0008000000 */
.L_x_57:
[----:B------:R-:W-:Y:S02]  /*3110*/  UIADD3 UR15, UPT, UPT, UR15, 0x1, URZ ;  /* 0x000000010f0f7890 */ /* 0x000fe4000fffe0ff */
[----:B--2---:R-:W-:Y:S02]  /*3120*/  ULEA UR5, UR13, UR4, 0x3 ;  /* 0x000000040d057291 */ /* 0x004fe4000f8e18ff */
[----:B------:R-:W-:Y:S01]  /*3130*/  UISETP.NE.AND UP1, UPT, UR15, URZ, UPT ;  /* 0x000000ff0f00728c */ /* 0x000fe2000bf25270 */
[----:B---3--:R-:W-:Y:S10]  /*3140*/  @P2 BRA `(.L_x_55) ;  /* 0x00000000000c2947 */ /* 0x008ff40003800000 */
[----:B-1----:R-:W-:Y:S04]  /*3150*/  SHF.L.U32 R3, R8, 0x1f, RZ ;  /* 0x0000001f08037819 */ /* 0x002fe800000006ff */
[----:B------:R-:W1:Y:S02]  /*3160*/  SYNCS.PHASECHK.TRANS64.TRYWAIT P0, [UR5], R3 ;  /* 0x00000003ff0075a7 */ /* 0x000e640008001105 */
[----:B-1----:R-:W-:Y:S05]  /*3170*/  @!P0 BRA `(.L_x_56) ;  /* 0x0000006800a48947 */ /* 0x002fea0003800000 */
.L_x_55:
[----:B------:R-:W-:Y:S01]  /*3180*/  UISETP.NE.AND UP2, UPT, UR14, 0x1, UPT ;  /* 0x000000010e00788c */ /* 0x000fe2000bf45270 */
[----:B------:R-:W-:Y:S01]  /*3190*/  PLOP3.LUT P2, PT, PT, PT, PT, 0x80, 0x8 ;  /* 0x000000000008781c */ /* 0x000fe20003f4f070 */
[----:B------:R-:W-:Y:S02]  /*31a0*/  UIADD3 UR17, UPT, UPT, UR13, 0x1, URZ ;  /* 0x000000010d117890 */ /* 0x000fe4000fffe0ff */
[----:B------:R-:W-:Y:S02]  /*31b0*/  ULEA UR28, UR13, UR11, 0xa ;  /* 0x0000000b0d1c7291 */ /* 0x000fe4000f8e50ff */
[----:B------:R-:W-:Y:S01]  /*31c0*/  UISETP.NE.AND UP3, UPT, UR17, 0x6, UPT ;  /* 0x000000061100788c */ /* 0x000fe2000bf65270 */
[----:B------:R-:W-:Y:S01]  /*31d0*/  PLOP3.LUT P0, PT, PT, PT, UP2, 0x80, 0x8 ;  /* 0x000000000008781c */ /* 0x000fe20003f0f028 */
[----:B------:R-:W-:Y:S02]  /*31e0*/  ULEA UR30, UR13, UR12, 0x7 ;  /* 0x0000000c0d1e7291 */ /* 0x000fe4000f8e38ff */
[----:B------:R-:W-:Y:S02]  /*31f0*/  USEL UR26, URZ, 0x1, UP3 ;  /* 0x00000001ff1a7887 */ /* 0x000fe40009800000 */
[----:B------:R-:W-:Y:S02]  /*3200*/  USEL UR17, UR17, URZ, UP3 ;  /* 0x000000ff11117287 */ /* 0x000fe40009800000 */
[----:B------:R-:W-:Y:S02]  /*3210*/  UIADD3 UR34, UPT, UPT, UR28, 0x4, URZ ;  /* 0x000000041c227890 */ /* 0x000fe4000fffe0ff */
[----:B------:R-:W-:Y:S01]  /*3220*/  @UP2 ULEA UR22, UR17, UR4, 0x3 ;  /* 0x0000000411162291 */ /* 0x000fe2000f8e18ff */
[----:B------:R-:W-:Y:S01]  /*3230*/  LOP3.LUT R8, R8, UR26, RZ, 0x3c, !PT ;  /* 0x0000001a08087c12 */ /* 0x000fe2000f8e3cff */
[----:B------:R-:W-:Y:S02]  /*3240*/  ULEA UR26, UR13, UR10, 0x9 ;  /* 0x0000000a0d1a7291 */ /* 0x000fe4000f8e48ff */
[----:B------:R-:W-:Y:S01]  /*3250*/  UISETP.NE.U32.AND UP2, UPT, UR16, URZ, UPT ;  /* 0x000000ff1000728c */ /* 0x000fe2000bf45070 */
[----:B-1----:R-:W-:Y:S01]  /*3260*/  @P0 SHF.L.U32 R0, R8, 0x1f, RZ ;  /* 0x0000001f08000819 */ /* 0x002fe200000006ff */
[----:B------:R-:W-:Y:S02]  /*3270*/  UIADD3 UR32, UPT, UPT, UR26, 0x2, URZ ;  /* 0x000000021a207890 */ /* 0x000fe4000fffe0ff */
[----:B------:R-:W-:Y:S01]  /*3280*/  UIADD3 UR5, UPT, UPT, UR5, 0x30, URZ ;  /* 0x0000003005057890 */ /* 0x000fe2000fffe0ff */
[----:B------:R2:W3:Y:S01]  /*3290*/  @P0 SYNCS.PHASECHK.TRANS64.TRYWAIT P2, [UR22], R0 ;  /* 0x00000000ff0005a7 */ /* 0x0004e20008041116 */
[----:B------:R-:W-:Y:S01]  /*32a0*/  UIADD3 UR14, UPT, UPT, UR14, -0x1, URZ ;  /* 0xffffffff0e0e7890 */ /* 0x000fe2000fffe0ff */
[----:B------:R-:W-:Y:S01]  /*32b0*/  UMOV UR31, 0x4008 ;  /* 0x00004008001f7882 */ /* 0x000fe20000000000 */
[----:B------:R-:W-:Y:S01]  /*32c0*/  UMOV UR29, 0x40004040 ;  /* 0x40004040001d7882 */ /* 0x000fe20000000000 */
[----:B------:R2:W-:Y:S01]  /*32d0*/  UTCCP.T.S.128dp128bit tmem[UR19+0x100], gdesc[UR30] ;  /* 0x0001001e130079e7 */ /* 0x0005e20008180000 */
[----:B------:R-:W-:Y:S01]  /*32e0*/  UMOV UR27, 0x80004020 ;  /* 0x80004020001b7882 */ /* 0x000fe20000000000 */
[----:B------:R-:W-:Y:S01]  /*32f0*/  UMOV UR35, 0x40004040 ;  /* 0x4000404000237882 */ /* 0x000fe20000000000 */
[----:B------:R2:W-:Y:S01]  /*3300*/  UTCQMMA gdesc[UR26], gdesc[UR28], tmem[UR7], tmem[UR24], idesc[UR25], UP2 ;  /* 0x00ff181c1a0075ea */ /* 0x0005e20009000307 */
[----:B------:R-:W-:Y:S01]  /*3310*/  UMOV UR33, 0x80004020 ;  /* 0x8000402000217882 */ /* 0x000fe20000000000 */
[----:B------:R-:W-:Y:S01]  /*3320*/  UMOV UR16, 0x1 ;  /* 0x0000000100107882 */ /* 0x000fe20000000000 */
[----:B------:R2:W-:Y:S01]  /*3330*/  UTCQMMA gdesc[UR32], gdesc[UR34], tmem[UR7], tmem[UR20], idesc[UR21], UPT ;  /* 0x00ff1422200075ea */ /* 0x0005e2000b800307 */
[----:B------:R2:W-:Y:S01]  /*3340*/  UTCBAR.MULTICAST [UR5], URZ, UR8 ;  /* 0x000000ff050073e9 */ /* 0x0005e20008000808 */
[----:B------:R-:W-:Y:S01]  /*3350*/  UMOV UR13, UR17 ;  /* 0x00000011000d7c82 */ /* 0x000fe20008000000 */
[----:B------:R-:W-:Y:S05]  /*3360*/  BRA.U UP1, `(.L_x_57) ;  /* 0xfffffffd01687547 */ /* 0x000fea000b83ffff */
.L_x_54:
[----:B------:R-:W-:Y:S01]  /*3370*/  UIADD3 UR18, UPT, UPT, UR18, 0x1, URZ ;  /* 0x0000000112127890 */ /* 0x000fe2000fffe0ff */
[C---:B------:R-:W-:Y:S01]  /*3380*/  ISETP.NE.AND P0, PT, R10.reuse, 0x2, PT ;  /* 0x000000020a00780c */ /* 0x040fe20003f05270 */
[----:B------:R-:W-:Y:S02]  /*3390*/  UIADD3 UR6, UPT, UPT, UR6, 0xd0, URZ ;  /* 0x000000d006067890 */ /* 0x000fe4000fffe0ff */
[----:B------:R-:W-:Y:S01]  /*33a0*/  UISETP.NE.AND UP1, UPT, UR18, 0x2, UPT ;  /* 0x000000021200788c */ /* 0x000fe2000bf25270 */
[----:B-12---:R-:W-:Y:S02]  /*33b0*/  SEL R0, RZ, 0x1, P0 ;  /* 0x00000001ff007807 */ /* 0x006fe40000000000 */
[----:B------:R-:W-:Y:S01]  /*33c0*/  SEL R10, R10, RZ, P0 ;  /* 0x000000ff0a0a7207 */ /* 0x000fe20000000000 */
[----:B------:R-:W-:Y:S01]  /*33d0*/  USEL UR5, URZ, 0x1, UP1 ;  /* 0x00000001ff057887 */ /* 0x000fe20008800000 */
[----:B------:R-:W-:Y:S01]  /*33e0*/  LOP3.LUT R9, R9, R0, RZ, 0x3c, !PT ;  /* 0x0000000009097212 */ /* 0x000fe200078e3cff */
[----:B------:R-:W-:Y:S01]  /*33f0*/  USEL UR18, UR18, URZ, UP1 ;  /* 0x000000ff12127287 */ /* 0x000fe20008800000 */
[----:B------:R1:W-:Y:S03]  /*3400*/  UTCBAR [UR6], URZ ;  /* 0x000000ff060073e9 */ /* 0x0003e600080000ff */
[----:B------:R-:W-:Y:S01]  /*3410*/  LOP3.LUT R11, R11, UR5, RZ, 0x3c, !PT ;  /* 0x000000050b0b7c12 */ /* 0x000fe2000f8e3cff */
[----:B------:R-:W-:Y:S07]  /*3420*/  @P1 BRA `(.L_x_58) ;  /* 0xfffffff800b81947 */ /* 0x000fee000383ffff */
[----:B------:R-:W2:Y:S01]  /*3430*/  S2UR UR5, SR_CgaCtaId ;  /* 0x00000000000579c3 */ /* 0x000ea20000008800 */
[----:B------:R-:W-:Y:S01]  /*3440*/  ELECT P0, URZ, PT ;  /* 0x0000000000ff782f */ /* 0x000fe20003800000 */
[----:B------:R-:W-:Y:S01]  /*3450*/  IMAD.MOV.U32 R0, RZ, RZ, 0x1 ;  /* 0x00000001ff007424 */ /* 0x000fe200078e00ff */
[----:B------:R-:W-:Y:S01]  /*3460*/  UIADD3 UR4, UPT, UPT, UR4, 0xe0, URZ ;  /* 0x000000e004047890 */ /* 0x000fe2000fffe0ff */
[----:B------:R-:W-:Y:S01]  /*3470*/  SHF.L.U32 R3, R11, 0x1f, RZ ;  /* 0x0000001f0b037819 */ /* 0x000fe200000006ff */
[----:B-1----:R-:W-:-:S03]  /*3480*/  UMOV UR6, 0x40 ;  /* 0x0000004000067882 */ /* 0x002fc60000000000 */
[----:B------:R-:W-:Y:S01]  /*3490*/  UVIRTCOUNT.DEALLOC.SMPOOL 0x80 ;  /* 0x000000800000784c */ /* 0x000fe20000000000 */
[----:B--2---:R-:W-:Y:S02]  /*34a0*/  ULEA UR5, UR5, UR6, 0x18 ;  /* 0x0000000605057291 */ /* 0x004fe4000f8ec0ff */
[----:B------:R-:W-:-:S07]  /*34b0*/  ULEA UR6, UR18, UR4, 0x3 ;  /* 0x0000000412067291 */ /* 0x000fce000f8e18ff */
[----:B------:R1:W-:Y:S02]  /*34c0*/  @P0 STS.U8 [UR5+0x1c], R0 ;  /* 0x00001c00ff000988 */ /* 0x0003e40008000005 */
[----:B------:R-:W2:Y:S02]  /*34d0*/  SYNCS.PHASECHK.TRANS64.TRYWAIT P0, [UR6], R3 ;  /* 0x00000003ff0075a7 */ /* 0x000ea40008001106 */
[----:B-12---:R-:W-:Y:S05]  /*34e0*/  @!P0 BRA `(.L_x_59) ;  /* 0x0000006400e08947 */ /* 0x006fea0003800000 */
.L_x_151:
[----:B------:R-:W-:-:S04]  /*34f0*/  UIADD3 UR7, UPT, UPT, UR18, 0x1, URZ ;  /* 0x0000000112077890 */ /* 0x000fc8000fffe0ff */
[----:B------:R-:W-:-:S04]  /*3500*/  UISETP.NE.AND UP0, UPT, UR7, 0x2, UPT ;  /* 0x000000020700788c */ /* 0x000fc8000bf05270 */
[----:B------:R-:W-:Y:S02]  /*3510*/  USEL UR6, URZ, 0x1, UP0 ;  /* 0x00000001ff067887 */ /* 0x000fe40008000000 */
[----:B------:R-:W-:-:S04]  /*3520*/  USEL UR7, UR7, URZ, UP0 ;  /* 0x000000ff07077287 */ /* 0x000fc80008000000 */
[----:B------:R-:W-:Y:S01]  /*3530*/  ULEA UR7, UR7, UR4, 0x3 ;  /* 0x0000000407077291 */ /* 0x000fe2000f8e18ff */
[----:B-1----:R-:W-:-:S04]  /*3540*/  LOP3.LUT R3, R11, UR6, RZ, 0x3c, !PT ;  /* 0x000000060b037c12 */ /* 0x002fc8000f8e3cff */
[----:B------:R-:W-:-:S04]  /*3550*/  SHF.L.U32 R3, R3, 0x1f, RZ ;  /* 0x0000001f03037819 */ /* 0x000fc800000006ff */
[----:B------:R-:W1:Y:S02]  /*3560*/  SYNCS.PHASECHK.TRANS64.TRYWAIT P0, [UR7], R3 ;  /* 0x00000003ff0075a7 */ /* 0x000e640008001107 */
[----:B-1----:R-:W-:Y:S05]  /*3570*/  @!P0 BRA `(.L_x_60) ;  /* 0x0000006400d48947 */ /* 0x002fea0003800000 */
.L_x_153:
[----:B------:R-:W-:Y:S01]  /*3580*/  NOP ;  /* 0x0000000000007918 */ /* 0x000fe20000000000 */
[----:B-1----:R-:W1:Y:S01]  /*3590*/  LDS R0, [UR5+0x14] ;  /* 0x00001405ff007984 */ /* 0x002e620008000800 */
[----:B------:R-:W-:Y:S01]  /*35a0*/  ULOP3.LUT UR6, UR19, 0xffff, URZ, 0xc0, !UPT ;  /* 0x0000ffff13067892 */ /* 0x000fe2000f8ec0ff */
[----:B------:R-:W-:Y:S01]  /*35b0*/  UMOV UR8, 0xffff ;  /* 0x0000ffff00087882 */ /* 0x000fe20000000000 */
[----:B------:R-:W-:Y:S02]  /*35c0*/  UMOV UR4, 0x1 ;  /* 0x0000000100047882 */ /* 0x000fe40000000000 */
[----:B------:R-:W-:-:S04]  /*35d0*/  USHF.R.U32.HI UR6, URZ, 0x5, UR6 ;  /* 0x00000005ff067899 */ /* 0x000fc80008011606 */
[----:B------:R-:W-:Y:S02]  /*35e0*/  USHF.L.U32 UR8, UR8, UR6, URZ ;  /* 0x0000000608087299 */ /* 0x000fe400080006ff */
[----:B------:R-:W-:-:S04]  /*35f0*/  USHF.L.U32 UR4, UR4, UR6, URZ ;  /* 0x0000000604047299 */ /* 0x000fc800080006ff */
[----:B-1----:R-:W-:-:S04]  /*3600*/  LOP3.LUT R0, R0, UR8, RZ, 0xc0, !PT ;  /* 0x0000000800007c12 */ /* 0x002fc8000f8ec0ff */
[----:B------:R-:W-:-:S13]  /*3610*/  ISETP.NE.AND P0, PT, R0, UR8, PT ;  /* 0x0000000800007c0c */ /* 0x000fda000bf05270 */
[----:B------:R-:W-:Y:S05]  /*3620*/  @P0 BRA `(.L_x_61) ;  /* 0x0000000000580947 */ /* 0x000fea0003800000 */
[----:B------:R-:W1:Y:S02]  /*3630*/  LDS R0, [UR5+0x18] ;  /* 0x00001805ff007984 */ /* 0x000e640008000800 */
[----:B-1----:R-:W-:-:S04]  /*3640*/  LOP3.LUT R0, R0, UR4, RZ, 0xc0, !PT ;  /* 0x0000000400007c12 */ /* 0x002fc8000f8ec0ff */
[----:B------:R-:W-:-:S13]  /*3650*/  ISETP.NE.AND P0, PT, R0, UR4, PT ;  /* 0x0000000400007c0c */ /* 0x000fda000bf05270 */
[----:B------:R-:W-:Y:S05]  /*3660*/  @P0 BRA `(.L_x_62) ;  /* 0x00000000003c0947 */ /* 0x000fea0003800000 */
[----:B------:R-:W1:Y:S01]  /*3670*/  S2R R2, SR_LANEID ;  /* 0x0000000000027919 */ /* 0x000e620000000000 */
[----:B------:R-:W-:Y:S01]  /*3680*/  ULOP3.LUT UR8, URZ, UR8, URZ, 0x33, !UPT ;  /* 0x00000008ff087292 */ /* 0x000fe2000f8e33ff */
[----:B------:R-:W-:Y:S01]  /*3690*/  LOP3.LUT R4, RZ, UR4, RZ, 0x33, !PT ;  /* 0x00000004ff047c12 */ /* 0x000fe2000f8e33ff */
[----:B------:R-:W-:Y:S02]  /*36a0*/  VOTEU.ANY UR7, UPT, PT ;  /* 0x0000000000077886 */ /* 0x000fe400038e0100 */
[----:B------:R-:W-:Y:S01]  /*36b0*/  UFLO.U32 UR7, UR7 ;  /* 0x00000007000772bd */ /* 0x000fe200080e0000 */
[----:B------:R-:W2:Y:S01]  /*36c0*/  REDUX UR4, R4 ;  /* 0x00000000040473c4 */ /* 0x000ea20000000000 */
[----:B------:R-:W-:-:S06]  /*36d0*/  IMAD.U32 R0, RZ, RZ, UR8 ;  /* 0x00000008ff007e24 */ /* 0x000fcc000f8e00ff */
[----:B------:R4:W-:Y:S01]  /*36e0*/  UTCATOMSWS.AND URZ, UR8 ;  /* 0x0000000800ff79e3 */ /* 0x0009e20008000000 */
[----:B------:R-:W3:Y:S01]  /*36f0*/  REDUX UR6, R0 ;  /* 0x00000000000673c4 */ /* 0x000ee20000000000 */
[----:B-1----:R-:W-:Y:S01]  /*3700*/  ISETP.EQ.U32.AND P0, PT, R2, UR7, PT ;  /* 0x0000000702007c0c */ /* 0x002fe2000bf02070 */
[----:B--2---:R-:W-:Y:S01]  /*3710*/  IMAD.U32 R2, RZ, RZ, UR4 ;  /* 0x00000004ff027e24 */ /* 0x004fe2000f8e00ff */
[----:B---3--:R-:W-:-:S11]  /*3720*/  MOV R3, UR6 ;  /* 0x0000000600037c02 */ /* 0x008fd60008000f00 */
[----:B------:R4:W-:Y:S04]  /*3730*/  @P0 ATOMS.AND RZ, [UR5+0x14], R3 ;  /* 0x00001403ffff098c */ /* 0x0009e8000a800005 */
[----:B------:R4:W-:Y:S01]  /*3740*/  @P0 ATOMS.AND RZ, [UR5+0x18], R2 ;  /* 0x00001802ffff098c */ /* 0x0009e2000a800005 */
[----:B------:R-:W-:Y:S05]  /*3750*/  BRA `(.L_x_63) ;  /* 0x0000000000147947 */ /* 0x000fea0003800000 */
.L_x_62:
[----:B------:R-:W-:Y:S02]  /*3760*/  MOV R2, 0x3780 ;  /* 0x0000378000027802 */ /* 0x000fe40000000f00 */
[----:B---3-5:R-:W-:Y:S05]  /*3770*/  CALL.REL.NOINC `($__internal_0_$__cuda_sm10x_tcgen05_guardrail_trap_col_being_dealloced_not_returned_by_alloc) ;  /* 0x0000006800bc7944 */ /* 0x028fea0003c00000 */
[----:B------:R-:W-:Y:S05]  /*3780*/  BRA `(.L_x_63) ;  /* 0x0000000000087947 */ /* 0x000fea0003800000 */
.L_x_61:
[----:B------:R-:W-:Y:S02]  /*3790*/  MOV R2, 0x37b0 ;  /* 0x000037b000027802 */ /* 0x000fe40000000f00 */
[----:B---3-5:R-:W-:Y:S05]  /*37a0*/  CALL.REL.NOINC `($__internal_2_$__cuda_sm10x_tcgen05_guardrail_trap_unallocated_columns_being_dealloced) ;  /* 0x0000006800c87944 */ /* 0x028fea0003c00000 */
.L_x_63:
[----:B------:R-:W-:Y:S01]  /*37b0*/  NOP ;  /* 0x0000000000007918 */ /* 0x000fe20000000000 */
[----:B----4-:R-:W-:Y:S05]  /*37c0*/  EXIT ;  /* 0x000000000000794d */ /* 0x010fea0003800000 */
.L_x_47:
[----:B------:R-:W-:Y:S05]  /*37d0*/  BRA.U !UP0, `(.L_x_64) ;  /* 0x0000001508507547 */ /* 0x000fea000b800000 */
[----:B------:R-:W1:Y:S01]  /*37e0*/  LDC R0, c[0x0][0xd30] ;  /* 0x00034c00ff007b82 */ /* 0x000e620000000800 */
[----:B------:R-:W-:Y:S01]  /*37f0*/  UMOV UR4, 0x400 ;  /* 0x0000040000047882 */ /* 0x000fe20000000000 */
[----:B------:R-:W-:Y:S01]  /*3800*/  UISETP.NE.AND UP0, UPT, UR8, 0x2, UPT ;  /* 0x000000020800788c */ /* 0x000fe2000bf05270 */
[----:B------:R-:W-:Y:S01]  /*3810*/  IMAD.MOV.U32 R36, RZ, RZ, 0x1 ;  /* 0x00000001ff247424 */ /* 0x000fe200078e00ff */
[----:B------:R-:W-:Y:S01]  /*3820*/  ULEA UR4, UR37, UR4, 0x18 ;  /* 0x0000000425047291 */ /* 0x000fe2000f8ec0ff */
[----:B------:R-:W-:Y:S01]  /*3830*/  CS2R R34, SRZ ;  /* 0x0000000000227805 */ /* 0x000fe2000001ff00 */
[----:B------:R-:W-:Y:S01]  /*3840*/  IMAD.MOV.U32 R32, RZ, RZ, 0x4000 ;  /* 0x00004000ff207424 */ /* 0x000fe200078e00ff */
[----:B------:R-:W-:Y:S01]  /*3850*/  UPLOP3.LUT UP1, UPT, UPT, UPT, UPT, 0x40, 0x4 ;  /* 0x000000000004789c */ /* 0x000fe20003f2e870 */
[----:B------:R-:W2:Y:S01]  /*3860*/  LDC R27, c[0x0][0x370] ;  /* 0x0000dc00ff1b7b82 */ /* 0x000ea20000000800 */
[----:B------:R-:W-:Y:S02]  /*3870*/  UIADD3 UR5, UPT, UPT, UR4, 0x78, URZ ;  /* 0x0000007804057890 */ /* 0x000fe4000fffe0ff */
[----:B------:R-:W-:-:S02]  /*3880*/  USEL UR6, URZ, 0x1, UP0 ;  /* 0x00000001ff067887 */ /* 0x000fc40008000000 */
[----:B------:R-:W-:Y:S02]  /*3890*/  UIADD3 UR57, UPT, UPT, UR4, 0x60, URZ ;  /* 0x0000006004397890 */ /* 0x000fe4000fffe0ff */
[----:B------:R-:W-:Y:S01]  /*38a0*/  UIADD3 UR49, UPT, UPT, UR4, 0x68, URZ ;  /* 0x0000006804317890 */ /* 0x000fe2000fffe0ff */
[----:B------:R-:W4:Y:S01]  /*38b0*/  LDC R8, c[0x0][0xd0c] ;  /* 0x00034300ff087b82 */ /* 0x000f220000000800 */
[----:B------:R-:W-:Y:S02]  /*38c0*/  UIADD3 UR41, UPT, UPT, UR4, 0x70, URZ ;  /* 0x0000007004297890 */ /* 0x000fe4000fffe0ff */
[----:B------:R-:W-:-:S05]  /*38d0*/  UPRMT UR5, UR37, 0x654, UR5 ;  /* 0x0000065425057896 */ /* 0x000fca0008000005 */
[----:B------:R-:W2:Y:S01]  /*38e0*/  LDC R21, c[0x0][0xd20] ;  /* 0x00034800ff157b82 */ /* 0x000ea20000000800 */
[----:B-1----:R-:W-:-:S07]  /*38f0*/  ISETP.NE.AND P1, PT, R0, 0x1, PT ;  /* 0x000000010000780c */ /* 0x002fce0003f25270 */
[----:B------:R-:W1:Y:S08]  /*3900*/  LDC.64 R38, c[0x0][0x348] ;  /* 0x0000d200ff267b82 */ /* 0x000e700000000a00 */
[----:B------:R-:W1:Y:S08]  /*3910*/  LDC.64 R18, c[0x0][0xa88] ;  /* 0x0002a200ff127b82 */ /* 0x000e700000000a00 */
[----:B------:R-:W1:Y:S08]  /*3920*/  LDC.64 R24, c[0x0][0xd10] ;  /* 0x00034400ff187b82 */ /* 0x000e700000000a00 */
[----:B------:R-:W1:Y:S08]  /*3930*/  LDC.64 R6, c[0x0][0xd18] ;  /* 0x00034600ff067b82 */ /* 0x000e700000000a00 */
[----:B------:R-:W1:Y:S08]  /*3940*/  LDC.64 R4, c[0x0][0xd28] ;  /* 0x00034a00ff047b82 */ /* 0x000e700000000a00 */
[----:B------:R-:W1:Y:S08]  /*3950*/  LDC.64 R22, c[0x0][0xa90] ;  /* 0x0002a400ff167b82 */ /* 0x000e700000000a00 */
[----:B--2-4-:R-:W1:Y:S02]  /*3960*/  LDC R26, c[0x0][0x374] ;  /* 0x0000dd00ff1a7b82 */ /* 0x014e640000000800 */
.L_x_75:
[C---:B------:R-:W-:Y:S02]  /*3970*/  LEA R0, R35.reuse, UR4, 0x3 ;  /* 0x0000000423007c11 */ /* 0x040fe4000f8e18ff */
[----:B------:R-:W-:Y:S02]  /*3980*/  SHF.L.U32 R3, R34, 0x1f, RZ ;  /* 0x0000001f22037819 */ /* 0x000fe400000006ff */
[----:B------:R-:W-:Y:S02]  /*3990*/  LEA R28, R35, UR4, 0x4 ;  /* 0x00000004231c7c11 */ /* 0x000fe4000f8e20ff */
[----:B------:R-:W2:Y:S02]  /*39a0*/  SYNCS.PHASECHK.TRANS64.TRYWAIT P0, [R0+URZ+0xb0], R3 ;  /* 0x0000b003000075a7 */ /* 0x000ea400080011ff */
[----:B--2-4-:R-:W-:Y:S05]  /*39b0*/  @!P0 BRA `(.L_x_65) ;  /* 0x0000006000dc8947 */ /* 0x014fea0003800000 */
.L_x_154:
[----:B---3--:R-:W-:Y:S01]  /*39c0*/  ISETP.GE.AND P0, PT, R2, 0x1, PT ;  /* 0x000000010200780c */ /* 0x008fe20003f06270 */
[----:B------:R-:W3:Y:S01]  /*39d0*/  LDS.128 R28, [R28+0x120] ;  /* 0x000120001c1c7984 */ /* 0x000ee20000000c00 */
[----:B--2---:R-:W-:Y:S01]  /*39e0*/  VIADD R0, R0, 0xc0 ;  /* 0x000000c000007836 */ /* 0x004fe20000000000 */
[----:B------:R-:W-:Y:S01]  /*39f0*/  @!PT LDS RZ, [RZ] ;  /* 0x00000000fffff984 */ /* 0x000fe20000000800 */
[----:B------:R-:W-:Y:S01]  /*3a00*/  @!PT LDS RZ, [RZ] ;  /* 0x00000000fffff984 */ /* 0x000fe20000000800 */
[----:B------:R-:W-:Y:S01]  /*3a10*/  @!PT LDS RZ, [RZ] ;  /* 0x00000000fffff984 */ /* 0x000fe20000000800 */
[----:B------:R-:W-:Y:S01]  /*3a20*/  @!PT LDS RZ, [RZ] ;  /* 0x00000000fffff984 */ /* 0x000fe20000000800 */
[----:B------:R2:W-:Y:S06]  /*3a30*/  MEMBAR.ALL.CTA ;  /* 0x0000000000007992 */ /* 0x0005ec0000008000 */
[----:B--2---:R-:W2:Y:S01]  /*3a40*/  FENCE.VIEW.ASYNC.S ;  /* 0x00000000000073c6 */ /* 0x004ea20000000000 */
[----:B------:R-:W-:Y:S04]  /*3a50*/  PRMT R0, RZ, 0x654, R0 ;  /* 0x00000654ff007816 */ /* 0x000fe80000000000 */
[----:B--2---:R2:W-:Y:S01]  /*3a60*/  SYNCS.ARRIVE.TRANS64.RED.A1T0 RZ, [R0+URZ], RZ ;  /* 0x000000ff00ff79a7 */ /* 0x0045e200081004ff */
[----:B---3--:R-:W-:Y:S11]  /*3a70*/  LOP3.LUT P3, RZ, R30, 0x1, RZ, 0xc0, !PT ;  /* 0x000000011eff7812 */ /* 0x008ff6000786c0ff */
[----:B------:R-:W-:Y:S02]  /*3a80*/  @!UPT UIADD3 URZ, UPT, UPT, URZ, URZ, URZ ;  /* 0x000000fffffff290 */ /* 0x000fe4000fffe0ff */
[----:B------:R-:W-:Y:S02]  /*3a90*/  @P3 MOV R13, R28 ;  /* 0x0000001c000d3202 */ /* 0x000fe40000000f00 */
[----:B------:R-:W-:Y:S01]  /*3aa0*/  @P3 LOP3.LUT R10, R29, 0xffff, RZ, 0xc0, !PT ;  /* 0x0000ffff1d0a3812 */ /* 0x000fe200078ec0ff */
[----:B--2---:R-:W-:Y:S06]  /*3ab0*/  @!P0 BRA `(.L_x_66) ;  /* 0x0000000000a48947 */ /* 0x004fec0003800000 */
[----:B-1----:R-:W-:Y:S01]  /*3ac0*/  IMAD.HI.U32 R42, R26, R7, RZ ;  /* 0x000000071a2a7227 */ /* 0x002fe200078e00ff */
[----:B------:R-:W-:Y:S02]  /*3ad0*/  ISETP.NE.AND P0, PT, R6, 0x1, PT ;  /* 0x000000010600780c */ /* 0x000fe40003f05270 */
[----:B------:R-:W-:Y:S01]  /*3ae0*/  ISETP.NE.AND P2, PT, R2, 0x1, PT ;  /* 0x000000010200780c */ /* 0x000fe20003f45270 */
[-C--:B------:R-:W-:Y:S01]  /*3af0*/  IMAD.HI.U32 R40, R27, R24.reuse, RZ ;  /* 0x000000181b287227 */ /* 0x080fe200078e00ff */
[----:B------:R-:W-:Y:S02]  /*3b00*/  SHF.R.U32.HI R37, RZ, R21, R42 ;  /* 0x00000015ff257219 */ /* 0x000fe4000001162a */
[----:B------:R-:W-:Y:S01]  /*3b10*/  ISETP.NE.AND P4, PT, R8, 0x1, PT ;  /* 0x000000010800780c */ /* 0x000fe20003f85270 */
[----:B-----5:R-:W-:Y:S01]  /*3b20*/  IMAD.HI.U32 R46, R10, R7, RZ ;  /* 0x000000070a2e7227 */ /* 0x020fe200078e00ff */
[----:B------:R-:W-:Y:S02]  /*3b30*/  SHF.R.U32.HI R40, RZ, R25, R40 ;  /* 0x00000019ff287219 */ /* 0x000fe40000011628 */
[----:B------:R-:W-:Y:S01]  /*3b40*/  SEL R3, R26, R37, !P0 ;  /* 0x000000251a037207 */ /* 0x000fe20004000000 */
[----:B------:R-:W-:Y:S01]  /*3b50*/  IMAD.HI.U32 R42, R13, R24, RZ ;  /* 0x000000180d2a7227 */ /* 0x000fe200078e00ff */
[----:B------:R-:W-:Y:S02]  /*3b60*/  SEL R11, R27, R40, !P4 ;  /* 0x000000281b0b7207 */ /* 0x000fe40006000000 */
[----:B------:R-:W-:Y:S01]  /*3b70*/  SHF.R.U32.HI R37, RZ, R21, R46 ;  /* 0x00000015ff257219 */ /* 0x000fe2000001162e */
[-C--:B------:R-:W-:Y:S01]  /*3b80*/  IMAD.HI.U32 R44, R3, R4.reuse, RZ ;  /* 0x00000004032c7227 */ /* 0x080fe200078e00ff */
[----:B------:R-:W-:Y:S02]  /*3b90*/  SHF.R.U32.HI R42, RZ, R25, R42 ;  /* 0x00000019ff2a7219 */ /* 0x000fe4000001162a */
[----:B------:R-:W-:Y:S01]  /*3ba0*/  SEL R9, R10, R37, !P0 ;  /* 0x000000250a097207 */ /* 0x000fe20004000000 */
[-C--:B------:R-:W-:Y:S01]  /*3bb0*/  IMAD.HI.U32 R40, R11, R4.reuse, RZ ;  /* 0x000000040b287227 */ /* 0x080fe200078e00ff */
[-C--:B------:R-:W-:Y:S03]  /*3bc0*/  @P2 SHF.R.U32.HI R3, RZ, R5.reuse, R44 ;  /* 0x00000005ff032219 */ /* 0x080fe6000001162c */
[----:B------:R-:W-:Y:S01]  /*3bd0*/  IMAD.HI.U32 R16, R9, R4, RZ ;  /* 0x0000000409107227 */ /* 0x000fe200078e00ff */
[----:B------:R-:W-:Y:S03]  /*3be0*/  @P2 SHF.R.U32.HI R11, RZ, R5, R40 ;  /* 0x00000005ff0b2219 */ /* 0x000fe60000011628 */
[C---:B------:R-:W-:Y:S01]  /*3bf0*/  IMAD R12, R2.reuse, R3, RZ ;  /* 0x00000003020c7224 */ /* 0x040fe200078e02ff */
[----:B------:R-:W-:Y:S01]  /*3c00*/  SEL R3, R13, R42, !P4 ;  /* 0x0000002a0d037207 */ /* 0x000fe20006000000 */
[C---:B------:R-:W-:Y:S01]  /*3c10*/  IMAD R14, R2.reuse, R11, RZ ;  /* 0x0000000b020e7224 */ /* 0x040fe200078e02ff */
[----:B------:R-:W-:Y:S02]  /*3c20*/  SHF.R.U32.HI R16, RZ, R5, R16 ;  /* 0x00000005ff107219 */ /* 0x000fe40000011610 */
[C---:B------:R-:W-:Y:S02]  /*3c30*/  ISETP.GE.AND P0, PT, R9.reuse, R12, PT ;  /* 0x0000000c0900720c */ /* 0x040fe40003f06270 */
[----:B------:R-:W-:Y:S02]  /*3c40*/  SEL R17, R9, R16, !P2 ;  /* 0x0000001009117207 */ /* 0x000fe40005000000 */
[C---:B------:R-:W-:Y:S03]  /*3c50*/  ISETP.GE.OR P0, PT, R3.reuse, R14, P0 ;  /* 0x0000000e0300720c */ /* 0x040fe60000706670 */
[----:B------:R-:W-:Y:S04]  /*3c60*/  IMAD.MOV R15, RZ, RZ, -R17 ;  /* 0x000000ffff0f7224 */ /* 0x000fe800078e0a11 */
[----:B------:R-:W-:Y:S06]  /*3c70*/  IMAD R15, R2, R15, R9 ;  /* 0x0000000f020f7224 */ /* 0x000fec00078e0209 */
[C---:B------:R-:W-:Y:S05]  /*3c80*/  @!P0 IMAD.HI.U32 R12, R3.reuse, R4, RZ ;  /* 0x00000004030c8227 */ /* 0x040fea00078e00ff */
[----:B------:R-:W-:Y:S04]  /*3c90*/  @!P0 SHF.R.U32.HI R12, RZ, R5, R12 ;  /* 0x00000005ff0c8219 */ /* 0x000fe8000001160c */
[----:B------:R-:W-:Y:S01]  /*3ca0*/  @!P0 SEL R0, R3, R12, !P2 ;  /* 0x0000000c03008207 */ /* 0x000fe20005000000 */
[----:B------:R-:W-:Y:S03]  /*3cb0*/  IMAD.MOV R12, RZ, RZ, -R3 ;  /* 0x000000ffff0c7224 */ /* 0x000fe600078e0a03 */
[----:B------:R-:W-:Y:S01]  /*3cc0*/  @!P0 IADD3 R16, PT, PT, R17, -R0, RZ ;  /* 0x8000000011108210 */ /* 0x000fe20007ffe0ff */
[----:B------:R-:W-:Y:S01]  /*3cd0*/  @!P0 IMAD R0, R11, R15, R0 ;  /* 0x0000000f0b008224 */ /* 0x000fe200078e0200 */
[----:B------:R-:W-:Y:S01]  /*3ce0*/  IADD3 R11, PT, PT, -R9, RZ, RZ ;  /* 0x000000ff090b7210 */ /* 0x000fe20007ffe1ff */
[----:B------:R-:W-:Y:S02]  /*3cf0*/  IMAD R13, R8, R12, R13 ;  /* 0x0000000c080d7224 */ /* 0x000fe400078e020d */
[----:B------:R-:W-:Y:S02]  /*3d00*/  @!P0 IMAD R9, R16, R2, R3 ;  /* 0x0000000210098224 */ /* 0x000fe400078e0203 */
[----:B------:R-:W-:Y:S02]  /*3d10*/  @!P0 IMAD.MOV.U32 R3, RZ, RZ, R0 ;  /* 0x000000ffff038224 */ /* 0x000fe400078e0000 */
[----:B------:R-:W-:Y:S02]  /*3d20*/  IMAD R10, R6, R11, R10 ;  /* 0x0000000b060a7224 */ /* 0x000fe400078e020a */
[----:B------:R-:W-:Y:S02]  /*3d30*/  IMAD R13, R3, R8, R13 ;  /* 0x00000008030d7224 */ /* 0x000fe400078e020d */
[----:B------:R-:W-:Y:S02]  /*3d40*/  IMAD R10, R9, R6, R10 ;  /* 0x00000006090a7224 */ /* 0x000fe400078e020a */
.L_x_66:
[----:B------:R-:W-:Y:S05]  /*3d50*/  BRA.U UP1, `(.L_x_67) ;  /* 0x0000000101107547 */ /* 0x000fea000b800000 */
[----:B------:R-:W-:Y:S04]  /*3d60*/  MOV R0, UR6 ;  /* 0x0000000600007c02 */ /* 0x000fe80008000f00 */
[----:B------:R-:W-:Y:S04]  /*3d70*/  SHF.L.U32 R3, R0, 0x1f, RZ ;  /* 0x0000001f00037819 */ /* 0x000fe800000006ff */
[----:B------:R-:W2:Y:S02]  /*3d80*/  SYNCS.PHASECHK.TRANS64.TRYWAIT P0, [UR4+0xa8], R3 ;  /* 0x0000a803ff0075a7 */ /* 0x000ea40008001104 */
[----:B--2---:R-:W-:Y:S05]  /*3d90*/  @!P0 BRA `(.L_x_68) ;  /* 0x0000005c00f88947 */ /* 0x004fea0003800000 */
.L_x_67:
[----:B-1----:R-:W-:Y:S01]  /*3da0*/  ISETP.NE.U32.AND P0, PT, R22, RZ, PT ;  /* 0x000000ff1600720c */ /* 0x002fe20003f05070 */
[----:B------:R-:W-:Y:S01]  /*3db0*/  USHF.L.U32 UR58, UR11, 0x7, URZ ;  /* 0x000000070b3a7899 */ /* 0x000fe200080006ff */
[----:B------:R-:W-:Y:S02]  /*3dc0*/  R2UR UR59, R20 ;  /* 0x00000000143b72ca */ /* 0x000fe400000e0000 */
[C---:B------:R-:W-:Y:S02]  /*3dd0*/  ISETP.NE.AND.EX P0, PT, R23.reuse, RZ, PT, P0 ;  /* 0x000000ff1700720c */ /* 0x040fe40003f05300 */
[----:B------:R-:W-:Y:S02]  /*3de0*/  ISETP.NE.U32.AND P2, PT, R22, RZ, PT ;  /* 0x000000ff1600720c */ /* 0x000fe40003f45070 */
[----:B------:R-:W-:Y:S02]  /*3df0*/  SHF.L.U32 R11, R36, 0x1f, RZ ;  /* 0x0000001f240b7819 */ /* 0x000fe400000006ff */
[----:B------:R-:W-:Y:S05]  /*3e00*/  ISETP.NE.AND.EX P2, PT, R23, RZ, PT, P2 ;  /* 0x000000ff1700720c */ /* 0x000fea0003f45320 */
[----:B------:R-:W-:Y:S02]  /*3e10*/  USHF.L.U32 UR59, UR59, 0x7, URZ ;  /* 0x000000073b3b7899 */ /* 0x000fe400080006ff */
[----:B------:R-:W-:Y:S10]  /*3e20*/  @!P0 BRA `(.L_x_69) ;  /* 0x00000000002c8947 */ /* 0x000ff40003800000 */
[----:B------:R-:W-:Y:S01]  /*3e30*/  ISETP.NE.U32.AND P0, PT, R18, RZ, PT ;  /* 0x000000ff1200720c */ /* 0x000fe20003f05070 */
[----:B------:R-:W-:Y:S03]  /*3e40*/  IMAD.MOV.U32 R93, RZ, RZ, 0x1 ;  /* 0x00000001ff5d7424 */ /* 0x000fe600078e00ff */
[----:B------:R-:W-:Y:S11]  /*3e50*/  ISETP.NE.AND.EX P0, PT, R19, RZ, PT, P0 ;  /* 0x000000ff1300720c */ /* 0x000ff60003f05300 */
[----:B------:R-:W-:Y:S02]  /*3e60*/  @!UPT UIADD3 URZ, UPT, UPT, URZ, URZ, URZ ;  /* 0x000000fffffff290 */ /* 0x000fe4000fffe0ff */
[----:B------:R-:W1:Y:S01]  /*3e70*/  @P0 LDC.64 R14, c[0x0][0xa88] ;  /* 0x0002a200ff0e0b82 */ /* 0x000e620000000a00 */
[----:B--2---:R-:W-:Y:S04]  /*3e80*/  @P0 IMAD R0, R22, UR36, RZ ;  /* 0x0000002416000c24 */ /* 0x004fe8000f8e02ff */
[----:B-1----:R-:W-:Y:S04]  /*3e90*/  @P0 IMAD.WIDE R14, R0, 0x4, R14 ;  /* 0x00000004000e0825 */ /* 0x002fe800078e020e */
[----:B------:R-:W-:Y:S01]  /*3ea0*/  HFMA2 R0, -RZ, RZ, 0, 5.9604644775390625e-08 ;  /* 0x00000001ff007431 */ /* 0x000fe200000001ff */
[----:B-----5:R1:W5:Y:S04]  /*3eb0*/  @P0 LDG.E R49, desc[UR38][R14.64] ;  /* 0x000000260e310981 */ /* 0x020368000c1e1900 */
[----:B------:R-:W-:Y:S01]  /*3ec0*/  @!P0 PRMT R93, R0, 0x7610, R93 ;  /* 0x00007610005d8816 */ /* 0x000fe2000000005d */
[----:B-1----:R-:W3:Y:S06]  /*3ed0*/  @!P0 LDC R49, c[0x0][0xa80] ;  /* 0x0002a000ff318b82 */ /* 0x002eec0000000800 */
.L_x_69:
[----:B---3-5:R-:W-:Y:S01]  /*3ee0*/  @!P2 FSETP.EQ.AND P0, PT, R49, RZ, PT ;  /* 0x000000ff3100a20b */ /* 0x028fe20003f02000 */
[----:B------:R-:W-:Y:S01]  /*3ef0*/  @!UPT UIADD3 URZ, UPT, UPT, URZ, URZ, URZ ;  /* 0x000000fffffff290 */ /* 0x000fe2000fffe0ff */
[----:B------:R-:W-:Y:S11]  /*3f00*/  @!P2 BRA `(.L_x_70) ;  /* 0x000000000018a947 */ /* 0x000ff60003800000 */
[----:B------:R-:W-:Y:S02]  /*3f10*/  LOP3.LUT P2, RZ, R93, 0xff, RZ, 0xc0, !PT ;  /* 0x000000ff5dff7812 */ /* 0x000fe4000784c0ff */
[----:B------:R-:W-:Y:S04]  /*3f20*/  ISETP.NE.U32.AND P0, PT, R18, RZ, PT ;  /* 0x000000ff1200720c */ /* 0x000fe80003f05070 */
[----:B------:R-:W-:Y:S04]  /*3f30*/  ISETP.NE.AND.EX P0, PT, R19, RZ, PT, P0 ;  /* 0x000000ff1300720c */ /* 0x000fe80003f05300 */
[----:B------:R-:W-:Y:S03]  /*3f40*/  PLOP3.LUT P0, PT, P0, PT, PT, 0x8, 0x80 ;  /* 0x000000000080781c */ /* 0x000fe6000070e170 */
[----:B------:R-:W-:Y:S11]  /*3f50*/  @P2 FSETP.EQ.AND P0, PT, R49, RZ, PT ;  /* 0x000000ff3100220b */ /* 0x000ff60003f02000 */
[----:B------:R-:W-:Y:S02]  /*3f60*/  @!UPT UIADD3 URZ, UPT, UPT, URZ, URZ, URZ ;  /* 0x000000fffffff290 */ /* 0x000fe4000fffe0ff */
.L_x_70:
[----:B------:R-:W1:Y:S01]  /*3f70*/  SYNCS.PHASECHK.TRANS64.TRYWAIT P2, [UR4+0x80], R11 ;  /* 0x0000800bff0075a7 */ /* 0x000e620008041104 */
[----:B------:R-:W-:Y:S04]  /*3f80*/  ELECT P4, URZ, PT ;  /* 0x0000000000ff782f */ /* 0x000fe80003880000 */
[----:B------:R-:W-:Y:S11]  /*3f90*/  PLOP3.LUT P4, PT, P0, P4, PT, 0xf2, 0x2f ;  /* 0x00000000002f781c */ /* 0x000ff60000789e72 */
[----:B------:R-:W-:Y:S02]  /*3fa0*/  @!UPT UIADD3 URZ, UPT, UPT, URZ, URZ, URZ ;  /* 0x000000fffffff290 */ /* 0x000fe4000fffe0ff */
[----:B------:R-:W-:Y:S05]  /*3fb0*/  @!P4 IADD3 R9, P0, PT, R38, 0x780, RZ ;  /* 0x000007802609c810 */ /* 0x000fea0007f1e0ff */
[----:B--2---:R-:W-:Y:S01]  /*3fc0*/  @!P4 IMAD.X R3, RZ, RZ, R39, P0 ;  /* 0x000000ffff03c224 */ /* 0x004fe200000e0627 */
[----:B-1----:R-:W-:Y:S07]  /*3fd0*/  @!P2 BRA `(.L_x_71) ;  /* 0x0000005c0080a947 */ /* 0x002fee0003800000 */
.L_x_157:
[----:B------:R-:W-:Y:S01]  /*3fe0*/  @!P4 R2UR UR8, R9 ;  /* 0x000000000908c2ca */ /* 0x000fe200000e0000 */
[----:B------:R-:W-:Y:S01]  /*3ff0*/  VOTEU.ALL UP3, P4 ;  /* 0x0000000000ff7886 */ /* 0x000fe20002060000 */
[----:B------:R-:W-:Y:S01]  /*4000*/  @!P4 R2UR UR7, R3 ;  /* 0x000000000307c2ca */ /* 0x000fe200000e0000 */
[----:B------:R-:W-:Y:S01]  /*4010*/  VOTEU.ALL UP2, P4 ;  /* 0x0000000000ff7886 */ /* 0x000fe20002040000 */
[----:B------:R-:W-:Y:S01]  /*4020*/  UMOV UR14, 0x0 ;  /* 0x00000000000e7882 */ /* 0x000fe20000000000 */
[----:B------:R-:W-:Y:S01]  /*4030*/  UMOV UR15, 0x10000000 ;  /* 0x10000000000f7882 */ /* 0x000fe20000000000 */
[----:B------:R-:W-:Y:S01]  /*4040*/  @!UP3 UIADD3 UR56, UPT, UPT, UR4, 0x200, URZ ;  /* 0x000002000438b890 */ /* 0x000fe2000fffe0ff */
[----:B-1----:R-:W-:Y:S01]  /*4050*/  @!P4 IMAD.MOV.U32 R0, RZ, RZ, 0x4000 ;  /* 0x00004000ff00c424 */ /* 0x002fe200078e00ff */
[----:B------:R-:W-:Y:S01]  /*4060*/  UMOV UR60, UR36 ;  /* 0x00000024003c7c82 */ /* 0x000fe20008000000 */
[----:B------:R-:W-:Y:S01]  /*4070*/  @!UP3 UIADD3 UR26, UPT, UPT, UR58, 0x20, URZ ;  /* 0x000000203a1ab890 */ /* 0x000fe2000fffe0ff */
[----:B------:R-:W-:Y:S01]  /*4080*/  @!P4 IADD3 R9, P0, PT, R38, 0x780, RZ ;  /* 0x000007802609c810 */ /* 0x000fe20007f1e0ff */
[----:B------:R-:W-:Y:S02]  /*4090*/  @!UP3 UIADD3 UR24, UPT, UPT, UR4, 0x1200, URZ ;  /* 0x000012000418b890 */ /* 0x000fe4000fffe0ff */
[----:B------:R-:W-:Y:S01]  /*40a0*/  IMAD.U32 R14, RZ, RZ, UR8 ;  /* 0x00000008ff0e7e24 */ /* 0x000fe2000f8e00ff */
[----:B------:R-:W-:Y:S01]  /*40b0*/  VOTEU.ALL UP1, P4 ;  /* 0x0000000000ff7886 */ /* 0x000fe20002020000 */
[----:B------:R-:W-:Y:S01]  /*40c0*/  IMAD.U32 R15, RZ, RZ, UR7 ;  /* 0x00000007ff0f7e24 */ /* 0x000fe2000f8e00ff */
[----:B------:R-:W-:Y:S01]  /*40d0*/  UMOV UR25, UR57 ;  /* 0x0000003900197c82 */ /* 0x000fe20008000000 */
[----:B------:R-:W-:Y:S01]  /*40e0*/  UMOV UR27, UR59 ;  /* 0x0000003b001b7c82 */ /* 0x000fe20008000000 */
[----:B------:R-:W-:Y:S01]  /*40f0*/  @!P4 R2UR UR22, R14 ;  /* 0x000000000e16c2ca */ /* 0x000fe200000e0000 */
[----:B------:R-:W-:Y:S01]  /*4100*/  UMOV UR28, UR36 ;  /* 0x00000024001c7c82 */ /* 0x000fe20008000000 */
[----:B------:R-:W-:Y:S01]  /*4110*/  @!P4 R2UR UR23, R15 ;  /* 0x000000000f17c2ca */ /* 0x000fe200000e0000 */
[----:B------:R-:W-:Y:S01]  /*4120*/  @!UP3 UIADD3 UR18, UPT, UPT, UR58, 0x40, URZ ;  /* 0x000000403a12b890 */ /* 0x000fe2000fffe0ff */
[----:B------:R-:W-:Y:S01]  /*4130*/  @!P4 IMAD.X R3, RZ, RZ, R39, P0 ;  /* 0x000000ffff03c224 */ /* 0x000fe200000e0627 */
[----:B------:R-:W-:Y:S01]  /*4140*/  @!UP3 UIADD3 UR16, UPT, UPT, UR4, 0x2200, URZ ;  /* 0x000022000410b890 */ /* 0x000fe2000fffe0ff */
[----:B------:R-:W-:Y:S01]  /*4150*/  VOTEU.ALL UP0, P4 ;  /* 0x0000000000ff7886 */ /* 0x000fe20002000000 */
[----:B------:R-:W-:Y:S01]  /*4160*/  UMOV UR17, UR57 ;  /* 0x0000003900117c82 */ /* 0x000fe20008000000 */
[----:B------:R-:W-:Y:S01]  /*4170*/  UMOV UR19, UR59 ;  /* 0x0000003b00137c82 */ /* 0x000fe20008000000 */
[----:B------:R-:W-:Y:S01]  /*4180*/  UMOV UR20, UR36 ;  /* 0x0000002400147c82 */ /* 0x000fe20008000000 */
[----:B------:R-:W-:Y:S02]  /*4190*/  @!UP3 UIADD3 UR10, UPT, UPT, UR58, 0x60, URZ ;  /* 0x000000603a0ab890 */ /* 0x000fe4000fffe0ff */
[----:B------:R-:W-:Y:S03]  /*41a0*/  @!UP3 UIADD3 UR8, UPT, UPT, UR4, 0x3200, URZ ;  /* 0x000032000408b890 */ /* 0x000fe6000fffe0ff */
[----:B------:R1:W-:Y:S01]  /*41b0*/  @!UP2 UTMALDG.3D [UR56], [UR22], desc[UR14] ;  /* 0x00000e381600a5b4 */ /* 0x0003e20008011000 */
[----:B------:R-:W-:Y:S01]  /*41c0*/  UMOV UR9, UR57 ;  /* 0x0000003900097c82 */ /* 0x000fe20008000000 */
[----:B------:R-:W-:Y:S01]  /*41d0*/  UMOV UR11, UR59 ;  /* 0x0000003b000b7c82 */ /* 0x000fe20008000000 */
[----:B------:R-:W-:Y:S01]  /*41e0*/  UMOV UR12, UR36 ;  /* 0x00000024000c7c82 */ /* 0x000fe20008000000 */
[----:B------:R-:W-:Y:S01]  /*41f0*/  UPRMT UR7, UR37, 0x654, UR57 ;  /* 0x0000065425077896 */ /* 0x000fe20008000039 */
[----:B------:R1:W-:Y:S01]  /*4200*/  @!UP1 UTMALDG.3D [UR24], [UR22], desc[UR14] ;  /* 0x00000e18160095b4 */ /* 0x0003e20008011000 */
[----:B------:R-:W-:Y:S01]  /*4210*/  VOTEU.ALL UP1, P4 ;  /* 0x0000000000ff7886 */ /* 0x000fe20002020000 */
[----:B------:R1:W-:Y:S04]  /*4220*/  @!UP0 UTMALDG.3D [UR16], [UR22], desc[UR14] ;  /* 0x00000e10160085b4 */ /* 0x0003e80008011000 */
[----:B------:R1:W-:Y:S01]  /*4230*/  @!UP1 UTMALDG.3D [UR8], [UR22], desc[UR14] ;  /* 0x00000e08160095b4 */ /* 0x0003e20008011000 */
[----:B------:R1:W-:Y:S01]  /*4240*/  @!P4 SYNCS.ARRIVE.TRANS64.RED.A0TR RZ, [UR4+0x60], R0 ;  /* 0x00006000ffffc9a7 */ /* 0x0003e20008300404 */
[----:B------:R-:W-:Y:S01]  /*4250*/  SYNCS.ARRIVE.TRANS64.RED.A1T0 RZ, [UR7], RZ ;  /* 0x000000ffffff79a7 */ /* 0x000fe20008100407 */
[----:B------:R-:W2:Y:S02]  /*4260*/  SYNCS.PHASECHK.TRANS64.TRYWAIT P2, [UR4+0x88], R11 ;  /* 0x0000880bff0075a7 */ /* 0x000ea40008041104 */
[----:B-12---:R-:W-:Y:S05]  /*4270*/  @!P2 BRA `(.L_x_72) ;  /* 0x0000005800f0a947 */ /* 0x006fea0003800000 */
.L_x_159:
        /* <DEDUP_REMOVED lines=8> */
[----:B------:R-:W-:Y:S01]  /*4300*/  @!UP3 UIADD3 UR48, UPT, UPT, UR4, 0x4200, URZ ;  /* 0x000042000430b890 */ /* 0x000fe2000fffe0ff */
[----:B------:R-:W-:Y:S01]  /*4310*/  @!P4 IADD3 R37, P0, PT, R38, 0x780, RZ ;  /* 0x000007802625c810 */ /* 0x000fe20007f1e0ff */
[----:B------:R-:W-:Y:S01]  /*4320*/  UMOV UR50, UR58 ;  /* 0x0000003a00327c82 */ /* 0x000fe20008000000 */
[----:B------:R-:W-:Y:S01]  /*4330*/  UMOV UR52, UR36 ;  /* 0x0000002400347c82 */ /* 0x000fe20008000000 */
[----:B------:R-:W-:Y:S01]  /*4340*/  @!UP3 UIADD3 UR26, UPT, UPT, UR58, 0x20, URZ ;  /* 0x000000203a1ab890 */ /* 0x000fe2000fffe0ff */
[----:B------:R-:W-:Y:S01]  /*4350*/  IMAD.U32 R14, RZ, RZ, UR8 ;  /* 0x00000008ff0e7e24 */ /* 0x000fe2000f8e00ff */
[----:B------:R-:W-:Y:S01]  /*4360*/  @!UP3 UIADD3 UR24, UPT, UPT, UR4, 0x5200, URZ ;  /* 0x000052000418b890 */ /* 0x000fe2000fffe0ff */
[----:B------:R-:W-:Y:S01]  /*4370*/  IMAD.U32 R15, RZ, RZ, UR7 ;  /* 0x00000007ff0f7e24 */ /* 0x000fe2000f8e00ff */
[----:B------:R-:W-:Y:S01]  /*4380*/  VOTEU.ALL UP1, P4 ;  /* 0x0000000000ff7886 */ /* 0x000fe20002020000 */
[----:B------:R-:W-:Y:S01]  /*4390*/  UMOV UR25, UR49 ;  /* 0x0000003100197c82 */ /* 0x000fe20008000000 */
[----:B------:R-:W-:Y:S01]  /*43a0*/  @!P4 R2UR UR22, R14 ;  /* 0x000000000e16c2ca */ /* 0x000fe200000e0000 */
[----:B------:R-:W-:Y:S01]  /*43b0*/  UMOV UR28, UR36 ;  /* 0x00000024001c7c82 */ /* 0x000fe20008000000 */
[----:B------:R-:W-:Y:S01]  /*43c0*/  @!P4 R2UR UR23, R15 ;  /* 0x000000000f17c2ca */ /* 0x000fe200000e0000 */
[----:B------:R-:W-:Y:S01]  /*43d0*/  UMOV UR27, UR51 ;  /* 0x00000033001b7c82 */ /* 0x000fe20008000000 */
        /* <DEDUP_REMOVED lines=8> */
[----:B------:R-:W-:Y:S02]  /*4460*/  @!UP3 UIADD3 UR8, UPT, UPT, UR4, 0x7200, URZ ;  /* 0x000072000408b890 */ /* 0x000fe4000fffe0ff */
        /* <DEDUP_REMOVED lines=13> */
.L_x_161:
[----:B------:R-:W2:Y:S01]  /*4540*/  LDC.64 R16, c[0x0][0xd10] ;  /* 0x00034400ff107b82 */ /* 0x000ea20000000a00 */
[----:B------:R-:W-:Y:S01]  /*4550*/  @!P4 R2UR UR8, R37 ;  /* 0x000000002508c2ca */ /* 0x000fe200000e0000 */
[----:B------:R-:W-:Y:S01]  /*4560*/  VOTEU.ALL UP3, P4 ;  /* 0x0000000000ff7886 */ /* 0x000fe20002060000 */
[----:B------:R-:W-:Y:S01]  /*4570*/  @!P4 R2UR UR7, R20 ;  /* 0x000000001407c2ca */ /* 0x000fe200000e0000 */
[----:B------:R-:W-:Y:S01]  /*4580*/  VOTEU.ALL UP2, P4 ;  /* 0x0000000000ff7886 */ /* 0x000fe20002040000 */
[----:B------:R-:W-:Y:S03]  /*4590*/  UMOV UR14, 0x0 ;  /* 0x00000000000e7882 */ /* 0x000fe60000000000 */
[----:B------:R-:W3:Y:S01]  /*45a0*/  LDC.64 R14, c[0x0][0xd18] ;  /* 0x00034600ff0e7b82 */ /* 0x000ee20000000a00 */
[----:B------:R-:W-:Y:S01]  /*45b0*/  @!UP3 UIADD3 UR43, UPT, UPT, UR59, 0x40, URZ ;  /* 0x000000403b2bb890 */ /* 0x000fe2000fffe0ff */
[----:B------:R-:W-:Y:S01]  /*45c0*/  @!P4 IMAD.MOV.U32 R20, RZ, RZ, 0x4000 ;  /* 0x00004000ff14c424 */ /* 0x000fe200078e00ff */
[----:B------:R-:W-:Y:S01]  /*45d0*/  @!UP3 UIADD3 UR40, UPT, UPT, UR4, 0x8200, URZ ;  /* 0x000082000428b890 */ /* 0x000fe2000fffe0ff */
[----:B------:R-:W-:Y:S01]  /*45e0*/  @P3 SHF.R.U32.HI R33, RZ, 0x10, R29 ;  /* 0x00000010ff213819 */ /* 0x000fe2000001161d */
[----:B------:R-:W-:Y:S03]  /*45f0*/  UMOV UR15, 0x10000000 ;  /* 0x10000000000f7882 */ /* 0x000fe60000000000 */
[----:B-1----:R-:W1:Y:S01]  /*4600*/  @!P1 LDC R0, c[0x0][0xd20] ;  /* 0x00034800ff009b82 */ /* 0x002e620000000800 */
[----:B------:R-:W-:Y:S01]  /*4610*/  UMOV UR42, UR58 ;  /* 0x0000003a002a7c82 */ /* 0x000fe20008000000 */
[----:B------:R-:W-:Y:S01]  /*4620*/  IMAD.U32 R40, RZ, RZ, UR8 ;  /* 0x00000008ff287e24 */ /* 0x000fe2000f8e00ff */
[----:B------:R-:W-:Y:S05]  /*4630*/  UMOV UR44, UR36 ;  /* 0x00000024002c7c82 */ /* 0x000fea0008000000 */
[----:B------:R-:W4:Y:S01]  /*4640*/  @!P1 LDC R3, c[0x0][0xd0c] ;  /* 0x00034300ff039b82 */ /* 0x000f220000000800 */
[----:B------:R-:W-:Y:S01]  /*4650*/  IMAD.U32 R41, RZ, RZ, UR7 ;  /* 0x00000007ff297e24 */ /* 0x000fe2000f8e00ff */
[----:B------:R-:W-:Y:S01]  /*4660*/  @!UP3 UIADD3 UR26, UPT, UPT, UR58, 0x20, URZ ;  /* 0x000000203a1ab890 */ /* 0x000fe2000fffe0ff */
[----:B------:R-:W-:Y:S01]  /*4670*/  @!P4 R2UR UR22, R40 ;  /* 0x000000002816c2ca */ /* 0x000fe200000e0000 */
[----:B------:R-:W-:Y:S01]  /*4680*/  @!UP3 UIADD3 UR24, UPT, UPT, UR4, 0x9200, URZ ;  /* 0x000092000418b890 */ /* 0x000fe2000fffe0ff */
[----:B------:R-:W-:Y:S01]  /*4690*/  VIADD R35, R35, 0x1 ;  /* 0x0000000123237836 */ /* 0x000fe20000000000 */
[----:B------:R-:W-:Y:S01]  /*46a0*/  @!P4 R2UR UR23, R41 ;  /* 0x000000002917c2ca */ /* 0x000fe200000e0000 */
[----:B------:R-:W-:Y:S01]  /*46b0*/  VOTEU.ALL UP1, P4 ;  /* 0x0000000000ff7886 */ /* 0x000fe20002020000 */
[----:B------:R-:W-:Y:S01]  /*46c0*/  UMOV UR25, UR41 ;  /* 0x0000002900197c82 */ /* 0x000fe20008000000 */
[----:B------:R-:W-:Y:S01]  /*46d0*/  UMOV UR28, UR36 ;  /* 0x00000024001c7c82 */ /* 0x000fe20008000000 */
[----:B------:R-:W-:Y:S01]  /*46e0*/  UMOV UR27, UR43 ;  /* 0x0000002b001b7c82 */ /* 0x000fe20008000000 */
[----:B------:R-:W-:Y:S02]  /*46f0*/  @!UP3 UIADD3 UR18, UPT, UPT, UR58, 0x40, URZ ;  /* 0x000000403a12b890 */ /* 0x000fe4000fffe0ff */
[----:B------:R-:W-:Y:S01]  /*4700*/  @!UP3 UIADD3 UR16, UPT, UPT, UR4, 0xa200, URZ ;  /* 0x0000a2000410b890 */ /* 0x000fe2000fffe0ff */
[----:B------:R-:W-:Y:S01]  /*4710*/  VOTEU.ALL UP0, P4 ;  /* 0x0000000000ff7886 */ /* 0x000fe20002000000 */
[----:B------:R-:W-:Y:S01]  /*4720*/  UMOV UR17, UR41 ;  /* 0x0000002900117c82 */ /* 0x000fe20008000000 */
[----:B------:R-:W-:Y:S01]  /*4730*/  UMOV UR20, UR36 ;  /* 0x0000002400147c82 */ /* 0x000fe20008000000 */
[----:B------:R-:W-:Y:S02]  /*4740*/  UMOV UR19, UR43 ;  /* 0x0000002b00137c82 */ /* 0x000fe40008000000 */
[----:B------:R1:W-:Y:S01]  /*4750*/  @!UP2 UTMALDG.3D [UR40], [UR22], desc[UR14] ;  /* 0x00000e281600a5b4 */ /* 0x0003e20008011000 */
[----:B------:R-:W-:Y:S02]  /*4760*/  @!UP3 UIADD3 UR10, UPT, UPT, UR58, 0x60, URZ ;  /* 0x000000603a0ab890 */ /* 0x000fe4000fffe0ff */
[----:B------:R-:W-:Y:S01]  /*4770*/  @!UP3 UIADD3 UR8, UPT, UPT, UR4, 0xb200, URZ ;  /* 0x0000b2000408b890 */ /* 0x000fe2000fffe0ff */
[----:B------:R-:W-:Y:S01]  /*4780*/  UMOV UR9, UR41 ;  /* 0x0000002900097c82 */ /* 0x000fe20008000000 */
[----:B------:R-:W-:Y:S01]  /*4790*/  UMOV UR12, UR36 ;  /* 0x00000024000c7c82 */ /* 0x000fe20008000000 */
[----:B------:R-:W-:Y:S01]  /*47a0*/  UMOV UR11, UR43 ;  /* 0x0000002b000b7c82 */ /* 0x000fe20008000000 */
[----:B------:R1:W-:Y:S01]  /*47b0*/  @!UP1 UTMALDG.3D [UR24], [UR22], desc[UR14] ;  /* 0x00000e18160095b4 */ /* 0x0003e20008011000 */
[----:B------:R-:W-:Y:S01]  /*47c0*/  VOTEU.ALL UP1, P4 ;  /* 0x0000000000ff7886 */ /* 0x000fe20002020000 */
[----:B------:R-:W-:Y:S01]  /*47d0*/  UPRMT UR7, UR37, 0x654, UR41 ;  /* 0x0000065425077896 */ /* 0x000fe20008000029 */
[----:B--2---:R-:W-:Y:S01]  /*47e0*/  @!P1 IMAD.HI.U32 R12, R13, R16, RZ ;  /* 0x000000100d0c9227 */ /* 0x004fe200078e00ff */
[----:B---3--:R-:W-:Y:S02]  /*47f0*/  @!P1 ISETP.NE.AND P0, PT, R14, 0x1, PT ;  /* 0x000000010e00980c */ /* 0x008fe40003f05270 */
[----:B----4-:R-:W-:Y:S01]  /*4800*/  @!P1 ISETP.NE.AND P2, PT, R3, 0x1, PT ;  /* 0x000000010300980c */ /* 0x010fe20003f45270 */
[C---:B------:R-:W-:Y:S01]  /*4810*/  @!P1 IMAD.HI.U32 R9, R10.reuse, R15, RZ ;  /* 0x0000000f0a099227 */ /* 0x040fe200078e00ff */
[----:B------:R2:W-:Y:S02]  /*4820*/  @!UP0 UTMALDG.3D [UR16], [UR22], desc[UR14] ;  /* 0x00000e10160085b4 */ /* 0x0005e40008011000 */
[----:B------:R-:W-:Y:S02]  /*4830*/  @!P1 SHF.R.U32.HI R12, RZ, R17, R12 ;  /* 0x00000011ff0c9219 */ /* 0x000fe4000001160c */
[----:B-1----:R-:W-:Y:S02]  /*4840*/  @!P1 SHF.R.U32.HI R9, RZ, R0, R9 ;  /* 0x00000000ff099219 */ /* 0x002fe40000011609 */
[----:B------:R-:W-:Y:S01]  /*4850*/  @!P1 SEL R12, R13, R12, !P2 ;  /* 0x0000000c0d0c9207 */ /* 0x000fe20005000000 */
[----:B------:R2:W-:Y:S01]  /*4860*/  @!UP1 UTMALDG.3D [UR8], [UR22], desc[UR14] ;  /* 0x00000e08160095b4 */ /* 0x0005e20008011000 */
[----:B------:R2:W-:Y:S01]  /*4870*/  @!P4 SYNCS.ARRIVE.TRANS64.RED.A0TR RZ, [UR4+0x70], R20 ;  /* 0x00007014ffffc9a7 */ /* 0x0005e20008300404 */
[----:B------:R-:W-:Y:S05]  /*4880*/  @!P1 SEL R9, R10, R9, !P0 ;  /* 0x000000090a099207 */ /* 0x000fea0004000000 */
[----:B------:R-:W-:Y:S02]  /*4890*/  @!P1 IMAD.IADD R0, R9, 0x1, -R12 ;  /* 0x0000000109009824 */ /* 0x000fe400078e0a0c */
[----:B------:R-:W-:Y:S02]  /*48a0*/  @!P1 IMAD.IADD R9, R12, 0x1, -R9 ;  /* 0x000000010c099824 */ /* 0x000fe400078e0a09 */
[----:B------:R-:W-:Y:S02]  /*48b0*/  @!P1 IMAD R13, R0, R3, R13 ;  /* 0x00000003000d9224 */ /* 0x000fe400078e020d */
[----:B------:R-:W-:Y:S01]  /*48c0*/  @!P1 IMAD R10, R9, R14, R10 ;  /* 0x0000000e090a9224 */ /* 0x000fe200078e020a */
[----:B------:R-:W-:Y:S01]  /*48d0*/  SYNCS.ARRIVE.TRANS64.RED.A1T0 RZ, [UR7], RZ ;  /* 0x000000ffffff79a7 */ /* 0x000fe20008100407 */
[----:B------:R-:W1:Y:S02]  /*48e0*/  SYNCS.PHASECHK.TRANS64.TRYWAIT P5, [UR4+0x98], R11 ;  /* 0x0000980bff0075a7 */ /* 0x000e6400080a1104 */
[----:B-12---:R-:W-:Y:S05]  /*48f0*/  @!P5 BRA `(.L_x_74) ;  /* 0x000000540080d947 */ /* 0x006fea0003800000 */
.L_x_163:
[----:B------:R-:W-:Y:S01]  /*4900*/  @!P4 IADD3 R3, P0, PT, R38, 0x780, RZ ;  /* 0x000007802603c810 */ /* 0x000fe20007f1e0ff */
[----:B------:R-:W-:Y:S01]  /*4910*/  VOTEU.ALL UP2, P4 ;  /* 0x0000000000ff7886 */ /* 0x000fe20002040000 */
[----:B------:R-:W-:Y:S01]  /*4920*/  UMOV UR14, 0x0 ;  /* 0x00000000000e7882 */ /* 0x000fe20000000000 */
[----:B------:R-:W-:Y:S01]  /*4930*/  UMOV UR15, 0x10000000 ;  /* 0x10000000000f7882 */ /* 0x000fe20000000000 */
[----:B------:R-:W-:Y:S01]  /*4940*/  @!P4 R2UR UR8, R3 ;  /* 0x000000000308c2ca */ /* 0x000fe200000e0000 */
[----:B-1----:R-:W-:Y:S01]  /*4950*/  @!P4 IMAD.X R0, RZ, RZ, R39, P0 ;  /* 0x000000ffff00c224 */ /* 0x002fe200000e0627 */
[----:B------:R-:W-:Y:S01]  /*4960*/  UMOV UR34, UR58 ;  /* 0x0000003a00227c82 */ /* 0x000fe20008000000 */
[----:B------:R-:W-:Y:S01]  /*4970*/  VOTEU.ALL UP1, P4 ;  /* 0x0000000000ff7886 */ /* 0x000fe20002020000 */
[----:B------:R-:W-:Y:S01]  /*4980*/  UMOV UR12, UR36 ;  /* 0x00000024000c7c82 */ /* 0x000fe20008000000 */
[----:B------:R-:W-:Y:S01]  /*4990*/  VOTEU.ALL UP3, P4 ;  /* 0x0000000000ff7886 */ /* 0x000fe20002060000 */
[----:B------:R-:W-:Y:S01]  /*49a0*/  @!P4 R2UR UR7, R0 ;  /* 0x000000000007c2ca */ /* 0x000fe200000e0000 */
[----:B------:R-:W-:Y:S01]  /*49b0*/  VOTEU.ALL UP0, P4 ;  /* 0x0000000000ff7886 */ /* 0x000fe20002000000 */
[----:B------:R-:W-:Y:S01]  /*49c0*/  UMOV UR28, UR36 ;  /* 0x00000024001c7c82 */ /* 0x000fe20008000000 */
[----:B------:R-:W-:Y:S01]  /*49d0*/  UMOV UR20, UR36 ;  /* 0x0000002400147c82 */ /* 0x000fe20008000000 */
[----:B------:R-:W-:Y:S01]  /*49e0*/  @!UP3 UIADD3 UR33, UPT, UPT, UR4, 0x78, URZ ;  /* 0x000000780421b890 */ /* 0x000fe2000fffe0ff */
[----:B------:R-:W-:Y:S01]  /*49f0*/  IMAD.IADD R0, R13, 0x1, R92 ;  /* 0x000000010d007824 */ /* 0x000fe200078e025c */
[----:B------:R-:W-:Y:S01]  /*4a00*/  @!UP3 UIADD3 UR35, UPT, UPT, UR59, 0x60, URZ ;  /* 0x000000603b23b890 */ /* 0x000fe2000fffe0ff */
[----:B------:R-:W-:Y:S01]  /*4a10*/  IMAD.U32 R14, RZ, RZ, UR8 ;  /* 0x00000008ff0e7e24 */ /* 0x000fe2000f8e00ff */
[----:B------:R-:W-:Y:S01]  /*4a20*/  @!UP3 UIADD3 UR32, UPT, UPT, UR4, 0xc200, URZ ;  /* 0x0000c2000420b890 */ /* 0x000fe2000fffe0ff */
[----:B------:R-:W-:Y:S01]  /*4a30*/  ISETP.NE.AND P0, PT, R35, 0x2, PT ;  /* 0x000000022300780c */ /* 0x000fe20003f05270 */
[----:B------:R-:W-:Y:S01]  /*4a40*/  @!UP3 UIADD3 UR10, UPT, UPT, UR58, 0x20, URZ ;  /* 0x000000203a0ab890 */ /* 0x000fe2000fffe0ff */
[----:B------:R-:W-:Y:S01]  /*4a50*/  LOP3.LUT R36, R36, 0x1, RZ, 0x3c, !PT ;  /* 0x0000000124247812 */ /* 0x000fe200078e3cff */
[----:B------:R-:W-:Y:S01]  /*4a60*/  @!UP3 UIADD3 UR8, UPT, UPT, UR4, 0xd200, URZ ;  /* 0x0000d2000408b890 */ /* 0x000fe2000fffe0ff */
[----:B------:R-:W-:Y:S01]  /*4a70*/  IMAD.U32 R15, RZ, RZ, UR7 ;  /* 0x00000007ff0f7e24 */ /* 0x000fe2000f8e00ff */
[----:B------:R-:W-:Y:S01]  /*4a80*/  @!P4 R2UR UR22, R14 ;  /* 0x000000000e16c2ca */ /* 0x000fe200000e0000 */
[----:B------:R-:W-:Y:S01]  /*4a90*/  UMOV UR9, UR33 ;  /* 0x0000002100097c82 */ /* 0x000fe20008000000 */
[----:B------:R-:W-:Y:S01]  /*4aa0*/  UMOV UR11, UR35 ;  /* 0x00000023000b7c82 */ /* 0x000fe20008000000 */
[----:B------:R-:W-:Y:S01]  /*4ab0*/  @!UP3 UIADD3 UR26, UPT, UPT, UR58, 0x40, URZ ;  /* 0x000000403a1ab890 */ /* 0x000fe2000fffe0ff */
[----:B------:R-:W-:Y:S01]  /*4ac0*/  @!P4 R2UR UR23, R15 ;  /* 0x000000000f17c2ca */ /* 0x000fe200000e0000 */
[----:B------:R-:W-:Y:S01]  /*4ad0*/  @!UP3 UIADD3 UR24, UPT, UPT, UR4, 0xe200, URZ ;  /* 0x0000e2000418b890 */ /* 0x000fe2000fffe0ff */
[----:B------:R-:W-:Y:S01]  /*4ae0*/  SEL R3, RZ, 0x1, P0 ;  /* 0x00000001ff037807 */ /* 0x000fe20000000000 */
[----:B------:R-:W-:Y:S01]  /*4af0*/  UMOV UR25, UR33 ;  /* 0x0000002100197c82 */ /* 0x000fe20008000000 */
[----:B------:R-:W-:Y:S01]  /*4b00*/  UMOV UR27, UR35 ;  /* 0x00000023001b7c82 */ /* 0x000fe20008000000 */
[----:B------:R-:W-:Y:S01]  /*4b10*/  @!UP3 UIADD3 UR18, UPT, UPT, UR58, 0x60, URZ ;  /* 0x000000603a12b890 */ /* 0x000fe2000fffe0ff */
[----:B------:R-:W-:Y:S01]  /*4b20*/  LOP3.LUT R34, R34, R3, RZ, 0x3c, !PT ;  /* 0x0000000322227212 */ /* 0x000fe200078e3cff */
[----:B------:R-:W-:Y:S01]  /*4b30*/  @!UP3 UIADD3 UR16, UPT, UPT, UR4, 0xf200, URZ ;  /* 0x0000f2000410b890 */ /* 0x000fe2000fffe0ff */
[----:B------:R-:W-:Y:S01]  /*4b40*/  IMAD.IADD R20, R10, 0x1, R81 ;  /* 0x000000010a147824 */ /* 0x000fe200078e0251 */
[----:B------:R-:W-:Y:S01]  /*4b50*/  UMOV UR17, UR33 ;  /* 0x0000002100117c82 */ /* 0x000fe20008000000 */
[----:B------:R-:W-:Y:S01]  /*4b60*/  UMOV UR19, UR35 ;  /* 0x0000002300137c82 */ /* 0x000fe20008000000 */
[----:B------:R-:W-:Y:S02]  /*4b70*/  SEL R35, R35, RZ, P0 ;  /* 0x000000ff23237207 */ /* 0x000fe40000000000 */
[----:B------:R1:W-:Y:S01]  /*4b80*/  @!UP2 UTMALDG.3D [UR32], [UR22], desc[UR14] ;  /* 0x00000e201600a5b4 */ /* 0x0003e20008011000 */
[----:B------:R2:W-:Y:S01]  /*4b90*/  @!UP1 UTMALDG.3D [UR8], [UR22], desc[UR14] ;  /* 0x00000e08160095b4 */ /* 0x0005e20008011000 */
[----:B------:R-:W-:Y:S01]  /*4ba0*/  VOTEU.ALL UP1, P4 ;  /* 0x0000000000ff7886 */ /* 0x000fe20002020000 */
[----:B------:R4:W-:Y:S04]  /*4bb0*/  @!UP0 UTMALDG.3D [UR24], [UR22], desc[UR14] ;  /* 0x00000e18160085b4 */ /* 0x0009e80008011000 */
[----:B------:R4:W-:Y:S01]  /*4bc0*/  @!UP1 UTMALDG.3D [UR16], [UR22], desc[UR14] ;  /* 0x00000e10160095b4 */ /* 0x0009e20008011000 */
[----:B------:R4:W-:Y:S01]  /*4bd0*/  @!P4 SYNCS.ARRIVE.TRANS64.RED.A0TR RZ, [UR4+0x78], R32 ;  /* 0x00007820ffffc9a7 */ /* 0x0009e20008300404 */
[----:B------:R-:W-:Y:S01]  /*4be0*/  UPLOP3.LUT UP1, UPT, UPT, UPT, UPT, 0x80, 0x8 ;  /* 0x000000000008789c */ /* 0x000fe20003f2f070 */
[----:B-1----:R-:W-:Y:S01]  /*4bf0*/  @P3 R2UR UR36, R33 ;  /* 0x00000000212432ca */ /* 0x002fe200000e0000 */
[----:B------:R-:W-:Y:S01]  /*4c00*/  SYNCS.ARRIVE.TRANS64.RED.A1T0 RZ, [UR5], RZ ;  /* 0x000000ffffff79a7 */ /* 0x000fe20008100405 */
[----:B--2---:R-:W-:Y:S01]  /*4c10*/  R2UR UR11, R0 ;  /* 0x00000000000b72ca */ /* 0x004fe200000e0000 */
[----:B------:R-:W-:Y:S03]  /*4c20*/  @!UPT UIADD3 URZ, UPT, UPT, URZ, URZ, URZ ;  /* 0x000000fffffff290 */ /* 0x000fe6000fffe0ff */
[----:B------:R-:W-:Y:S11]  /*4c30*/  @P3 BRA `(.L_x_75) ;  /* 0xffffffec004c3947 */ /* 0x000ff6000383ffff */
[----:B------:R-:W-:-:S04]  /*4c40*/  SHF.L.U32 R3, R36, 0x1f, RZ ;  /* 0x0000001f24037819 */ /* 0x000fc800000006ff */
[----:B------:R-:W1:Y:S02]  /*4c50*/  SYNCS.PHASECHK.TRANS64.TRYWAIT P0, [UR4+0x80], R3 ;  /* 0x00008003ff0075a7 */ /* 0x000e640008001104 */
[----:B-1----:R-:W-:Y:S05]  /*4c60*/  @!P0 BRA `(.L_x_76) ;  /* 0x0000005000bc8947 */ /* 0x002fea0003800000 */
.L_x_165:
[----:B------:R-:W2:Y:S02]  /*4c70*/  SYNCS.PHASECHK.TRANS64.TRYWAIT P0, [UR4+0x88], R3 ;  /* 0x00008803ff0075a7 */ /* 0x000ea40008001104 */
[----:B--2---:R-:W-:Y:S05]  /*4c80*/  @!P0 BRA `(.L_x_77) ;  /* 0x0000005000cc8947 */ /* 0x004fea0003800000 */
.L_x_167:
[----:B------:R-:W2:Y:S02]  /*4c90*/  SYNCS.PHASECHK.TRANS64.TRYWAIT P0, [UR4+0x90], R3 ;  /* 0x00009003ff0075a7 */ /* 0x000ea40008001104 */
[----:B--2---:R-:W-:Y:S05]  /*4ca0*/  @!P0 BRA `(.L_x_78) ;  /* 0x0000005000dc8947 */ /* 0x004fea0003800000 */
.L_x_169:
[----:B-1----:R-:W-:-:S07]  /*4cb0*/  MOV R0, UR4 ;  /* 0x0000000400007c02 */ /* 0x002fce0008000f00 */
.L_x_79:
[----:B-1----:R-:W-:-:S04]  /*4cc0*/  SHF.L.U32 R3, R36, 0x1f, RZ ;  /* 0x0000001f24037819 */ /* 0x002fc800000006ff */
[----:B------:R1:W2:Y:S03]  /*4cd0*/  SYNCS.PHASECHK.TRANS64.TRYWAIT P0, [R0+URZ+0x98], R3 ;  /* 0x00009803000075a7 */ /* 0x0002a600080011ff */
[----:B--2---:R-:W-:Y:S05]  /*4ce0*/  @!P0 NANOSLEEP.SYNCS 0x989680 ;  /* 0x009896800000895d */ /* 0x004fea0003900000 */
[----:B------:R-:W2:Y:S02]  /*4cf0*/  @!P0 SYNCS.PHASECHK.TRANS64 P0, [R0+URZ+0x98], R3 ;  /* 0x00009803000085a7 */ /* 0x000ea400080010ff */
[----:B--2-4-:R-:W-:Y:S05]  /*4d00*/  @P0 EXIT ;  /* 0x000000000000094d */ /* 0x014fea0003800000 */
[----:B------:R-:W-:Y:S05]  /*4d10*/  BRA `(.L_x_79) ;  /* 0xfffffffc00e87947 */ /* 0x000fea000383ffff */
.L_x_64:
[----:B------:R-:W-:-:S06]  /*4d20*/  UISETP.GE.AND UP0, UPT, UR8, 0x4, UPT ;  /* 0x000000040800788c */ /* 0x000fcc000bf06270 */
[----:B------:R-:W-:-:S13]  /*4d30*/  PLOP3.LUT P0, PT, PT, PT, UP0, 0x80, 0x8 ;  /* 0x000000000008781c */ /* 0x000fda0003f0f008 */
[----:B------:R-:W-:Y:S05]  /*4d40*/  @!P0 EXIT ;  /* 0x000000000000894d */ /* 0x000fea0003800000 */
[----:B------:R-:W-:Y:S01]  /*4d50*/  BAR.SYNC.DEFER_BLOCKING 0x6, 0xa0 ;  /* 0x0182800000007b1d */ /* 0x000fe20000010000 */
[C---:B------:R-:W-:Y:S01]  /*4d60*/  IMAD.SHL.U32 R4, R107.reuse, 0x4, RZ ;  /* 0x000000046b047824 */ /* 0x040fe200078e00ff */
[C---:B------:R-:W-:Y:S01]  /*4d70*/  R2P PR, R107.reuse, 0x18 ;  /* 0x000000186b007804 */ /* 0x040fe20000000000 */
[C---:B------:R-:W-:Y:S02]  /*4d80*/  IMAD.SHL.U32 R101, R107.reuse, 0x80, RZ ;  /* 0x000000806b657824 */ /* 0x040fe400078e00ff */
[----:B------:R-:W-:Y:S01]  /*4d90*/  HFMA2 R106, -RZ, RZ, 0, 9.5367431640625e-06 ;  /* 0x000000a0ff6a7431 */ /* 0x000fe200000001ff */
[----:B------:R-:W-:Y:S01]  /*4da0*/  SHF.L.U32 R45, R107, 0x10, RZ ;  /* 0x000000106b2d7819 */ /* 0x000fe200000006ff */
[----:B------:R-:W-:Y:S01]  /*4db0*/  UMOV UR46, 0x400 ;  /* 0x00000400002e7882 */ /* 0x000fe20000000000 */
[----:B------:R-:W1:Y:S01]  /*4dc0*/  LDC R97, c[0x0][0x370] ;  /* 0x0000dc00ff617b82 */ /* 0x000e620000000800 */
[----:B------:R-:W-:Y:S01]  /*4dd0*/  ULEA UR46, UR37, UR46, 0x18 ;  /* 0x0000002e252e7291 */ /* 0x000fe2000f8ec0ff */
[----:B------:R-:W-:Y:S01]  /*4de0*/  LOP3.LUT R101, R101, 0x307c, R4, 0xc8, !PT ;  /* 0x0000307c65657812 */ /* 0x000fe200078ec804 */
[----:B------:R-:W-:Y:S01]  /*4df0*/  HFMA2 R111, -RZ, RZ, 0, 0 ;  /* 0x00000000ff6f7431 */ /* 0x000fe200000001ff */
[----:B------:R-:W-:Y:S01]  /*4e00*/  LOP3.LUT R45, R45, 0x600000, RZ, 0xc0, !PT ;  /* 0x006000002d2d7812 */ /* 0x000fe200078ec0ff */
[----:B------:R-:W-:Y:S01]  /*4e10*/  UIADD3 UR4, UPT, UPT, UR46, 0x200, URZ ;  /* 0x000002002e047890 */ /* 0x000fe2000fffe0ff */
[----:B------:R-:W-:Y:S01]  /*4e20*/  LOP3.LUT R107, R107, 0x60, RZ, 0xc0, !PT ;  /* 0x000000606b6b7812 */ /* 0x000fe200078ec0ff */
[----:B------:R-:W-:Y:S01]  /*4e30*/  VIADD R95, R101, UR46 ;  /* 0x0000002e655f7c36 */ /* 0x000fe20008000000 */
[----:B------:R-:W2:Y:S01]  /*4e40*/  LDC R42, c[0x0][0xd0c] ;  /* 0x00034300ff2a7b82 */ /* 0x000ea20000000800 */
[----:B------:R-:W-:Y:S01]  /*4e50*/  IMAD.MOV.U32 R105, RZ, RZ, 0x1 ;  /* 0x00000001ff697424 */ /* 0x000fe200078e00ff */
[----:B------:R-:W-:Y:S01]  /*4e60*/  MOV R44, RZ ;  /* 0x000000ff002c7202 */ /* 0x000fe20000000f00 */
[C---:B------:R-:W-:Y:S01]  /*4e70*/  VIADD R3, R95.reuse, 0x200 ;  /* 0x000002005f037836 */ /* 0x040fe20000000000 */
[----:B------:R-:W-:Y:S01]  /*4e80*/  IADD3 R99, PT, PT, R95, 0x340, RZ ;  /* 0x000003405f637810 */ /* 0x000fe20007ffe0ff */
[----:B------:R-:W-:Y:S01]  /*4e90*/  IMAD.MOV.U32 R104, RZ, RZ, RZ ;  /* 0x000000ffff687224 */ /* 0x000fe200078e00ff */
[----:B------:R-:W-:Y:S01]  /*4ea0*/  SEL R106, R106, 0x60, !P3 ;  /* 0x000000606a6a7807 */ /* 0x000fe20005800000 */
[----:B------:R-:W-:Y:S01]  /*4eb0*/  @P4 VIADD R99, R3, 0xc0 ;  /* 0x000000c003634836 */ /* 0x000fe20000000000 */
[----:B------:R-:W4:Y:S01]  /*4ec0*/  LDC R94, c[0x0][0xd20] ;  /* 0x00034800ff5e7b82 */ /* 0x000f220000000800 */
[----:B------:R-:W3:Y:S01]  /*4ed0*/  LDS R0, [UR46+0x140] ;  /* 0x0001402eff007984 */ /* 0x000ee20008000800 */
[----:B------:R-:W-:Y:S01]  /*4ee0*/  IMAD.MOV.U32 R103, RZ, RZ, RZ ;  /* 0x000000ffff677224 */ /* 0x000fe200078e00ff */
[----:B------:R-:W-:Y:S01]  /*4ef0*/  MOV R100, UR4 ;  /* 0x0000000400647c02 */ /* 0x000fe20008000f00 */
[----:B------:R-:W1:Y:S04]  /*4f00*/  LDCU.64 UR50, c[0x0][0x348] ;  /* 0x00006900ff3277ac */ /* 0x000e680008000a00 */
[----:B------:R-:W1:Y:S01]  /*4f10*/  LDC R40, c[0x0][0xd30] ;  /* 0x00034c00ff287b82 */ /* 0x000e620000000800 */
[----:B------:R-:W1:Y:S01]  /*4f20*/  LDCU.64 UR44, c[0x0][0xa88] ;  /* 0x00015100ff2c77ac */ /* 0x000e620008000a00 */
[----:B------:R-:W-:Y:S01]  /*4f30*/  UMOV UR47, URZ ;  /* 0x000000ff002f7c82 */ /* 0x000fe20008000000 */
[----:B------:R-:W-:-:S05]  /*4f40*/  UMOV UR48, URZ ;  /* 0x000000ff00307c82 */ /* 0x000fca0008000000 */
[----:B------:R-:W1:Y:S08]  /*4f50*/  LDC.64 R86, c[0x0][0xa88] ;  /* 0x0002a200ff567b82 */ /* 0x000e700000000a00 */
[----:B------:R-:W1:Y:S08]  /*4f60*/  LDC.64 R90, c[0x0][0xd10] ;  /* 0x00034400ff5a7b82 */ /* 0x000e700000000a00 */
[----:B------:R-:W1:Y:S08]  /*4f70*/  LDC.64 R38, c[0x0][0xd18] ;  /* 0x00034600ff267b82 */ /* 0x000e700000000a00 */
[----:B------:R-:W1:Y:S01]  /*4f80*/  LDC.64 R36, c[0x0][0xd28] ;  /* 0x00034a00ff247b82 */ /* 0x000e620000000a00 */
[----:B---3--:R-:W-:-:S07]  /*4f90*/  IMAD.IADD R45, R0, 0x1, R45 ;  /* 0x00000001002d7824 */ /* 0x008fce00078e022d */
[----:B------:R-:W3:Y:S08]  /*4fa0*/  LDC.64 R88, c[0x0][0xa90] ;  /* 0x0002a400ff587b82 */ /* 0x000ef00000000a00 */
[----:B------:R-:W1:Y:S08]  /*4fb0*/  LDC.64 R84, c[0x0][0xab0] ;  /* 0x0002ac00ff547b82 */ /* 0x000e700000000a00 */
[----:B------:R-:W1:Y:S08]  /*4fc0*/  LDC.64 R82, c[0x0][0xaa8] ;  /* 0x0002aa00ff527b82 */ /* 0x000e700000000a00 */
[----:B--2-4-:R-:W1:Y:S02]  /*4fd0*/  LDC R96, c[0x0][0x374] ;  /* 0x0000dd00ff607b82 */ /* 0x014e640000000800 */
.L_x_123:
[----:B------:R-:W-:Y:S02]  /*4fe0*/  LEA R0, R111, UR46, 0x3 ;  /* 0x0000002e6f007c11 */ /* 0x000fe4000f8e18ff */
[----:B------:R-:W-:Y:S02]  /*4ff0*/  SHF.L.U32 R3, R103, 0x1f, RZ ;  /* 0x0000001f67037819 */ /* 0x000fe400000006ff */
[----:B------:R-:W-:Y:S02]  /*5000*/  LEA R16, R111, UR46, 0x4 ;  /* 0x0000002e6f107c11 */ /* 0x000fe4000f8e20ff */
[----:B--2---:R-:W2:Y:S02]  /*5010*/  SYNCS.PHASECHK.TRANS64.TRYWAIT P0, [R0+URZ+0xb0], R3 ;  /* 0x0000b003000075a7 */ /* 0x004ea400080011ff */
[----:B--2---:R-:W-:Y:S05]  /*5020*/  @!P0 BRA `(.L_x_80) ;  /* 0x0000005000148947 */ /* 0x004fea0003800000 */
.L_x_170:
[----:B------:R-:W4:Y:S01]  /*5030*/  LDC.64 R14, c[0x0][0xd10] ;  /* 0x00034400ff0e7b82 */ /* 0x000f220000000a00 */
[----:B------:R-:W3:Y:S01]  /*5040*/  LDS.128 R16, [R16+0x120] ;  /* 0x0001200010107984 */ /* 0x000ee20000000c00 */
[----:B-1----:R-:W-:Y:S01]  /*5050*/  ISETP.NE.AND P1, PT, R40, 0x1, PT ;  /* 0x000000012800780c */ /* 0x002fe20003f25270 */
[----:B--2---:R-:W-:Y:S01]  /*5060*/  VIADD R0, R0, 0xc0 ;  /* 0x000000c000007836 */ /* 0x004fe20000000000 */
[----:B------:R-:W-:Y:S04]  /*5070*/  ISETP.GE.AND P0, PT, R2, 0x1, PT ;  /* 0x000000010200780c */ /* 0x000fe80003f06270 */
[----:B------:R-:W1:Y:S01]  /*5080*/  LDC.64 R12, c[0x0][0xd18] ;  /* 0x00034600ff0c7b82 */ /* 0x000e620000000a00 */
[----:B------:R-:W-:Y:S01]  /*5090*/  PRMT R0, RZ, 0x654, R0 ;  /* 0x00000654ff007816 */ /* 0x000fe20000000000 */
[----:B------:R-:W-:Y:S01]  /*50a0*/  @!PT LDS RZ, [RZ] ;  /* 0x00000000fffff984 */ /* 0x000fe20000000800 */
[----:B------:R-:W-:Y:S01]  /*50b0*/  @!PT LDS RZ, [RZ] ;  /* 0x00000000fffff984 */ /* 0x000fe20000000800 */
[----:B------:R-:W-:Y:S01]  /*50c0*/  @!PT LDS RZ, [RZ] ;  /* 0x00000000fffff984 */ /* 0x000fe20000000800 */
[----:B------:R-:W-:Y:S01]  /*50d0*/  @!PT LDS RZ, [RZ] ;  /* 0x00000000fffff984 */ /* 0x000fe20000000800 */
[----:B------:R2:W-:Y:S06]  /*50e0*/  MEMBAR.ALL.CTA ;  /* 0x0000000000007992 */ /* 0x0005ec0000008000 */
[----:B--2---:R-:W2:Y:S01]  /*50f0*/  FENCE.VIEW.ASYNC.S ;  /* 0x00000000000073c6 */ /* 0x004ea20000000000 */
[----:B------:R-:W1:Y:S08]  /*5100*/  @!P1 LDC R11, c[0x0][0xd20] ;  /* 0x00034800ff0b9b82 */ /* 0x000e700000000800 */
[----:B------:R-:W1:Y:S01]  /*5110*/  @!P1 LDC R10, c[0x0][0xd0c] ;  /* 0x00034300ff0a9b82 */ /* 0x000e620000000800 */
[----:B--2---:R2:W-:Y:S01]  /*5120*/  SYNCS.ARRIVE.TRANS64.RED.A1T0 RZ, [R0+URZ], RZ ;  /* 0x000000ff00ff79a7 */ /* 0x0045e200081004ff */
[----:B---3--:R-:W-:Y:S04]  /*5130*/  LOP3.LUT P4, RZ, R18, 0x1, RZ, 0xc0, !PT ;  /* 0x0000000112ff7812 */ /* 0x008fe8000788c0ff */
[----:B------:R-:W-:Y:S09]  /*5140*/  P2R R108, PR, RZ, 0x10 ;  /* 0x00000010ff6c7803 */ /* 0x000ff20000000000 */
[----:B------:R-:W-:Y:S02]  /*5150*/  @P4 MOV R43, R16 ;  /* 0x00000010002b4202 */ /* 0x000fe40000000f00 */
[----:B------:R-:W-:Y:S01]  /*5160*/  @P4 LOP3.LUT R41, R17, 0xffff, RZ, 0xc0, !PT ;  /* 0x0000ffff11294812 */ /* 0x000fe200078ec0ff */
[----:B--2-4-:R-:W-:Y:S06]  /*5170*/  @!P0 BRA `(.L_x_81) ;  /* 0x0000000000a48947 */ /* 0x014fec0003800000 */
[----:B------:R-:W-:Y:S01]  /*5180*/  IMAD.HI.U32 R21, R96, R39, RZ ;  /* 0x0000002760157227 */ /* 0x000fe200078e00ff */
[----:B------:R-:W-:Y:S02]  /*5190*/  ISETP.NE.AND P0, PT, R38, 0x1, PT ;  /* 0x000000012600780c */ /* 0x000fe40003f05270 */
[----:B------:R-:W-:Y:S01]  /*51a0*/  ISETP.NE.AND P2, PT, R2, 0x1, PT ;  /* 0x000000010200780c */ /* 0x000fe20003f45270 */
[----:B------:R-:W-:Y:S01]  /*51b0*/  IMAD.HI.U32 R22, R97, R90, RZ ;  /* 0x0000005a61167227 */ /* 0x000fe200078e00ff */
[----:B------:R-:W-:Y:S02]  /*51c0*/  SHF.R.U32.HI R21, RZ, R94, R21 ;  /* 0x0000005eff157219 */ /* 0x000fe40000011615 */
[----:B------:R-:W-:Y:S01]  /*51d0*/  ISETP.NE.AND P3, PT, R42, 0x1, PT ;  /* 0x000000012a00780c */ /* 0x000fe20003f65270 */
[----:B------:R-:W-:Y:S01]  /*51e0*/  IMAD.HI.U32 R26, R43, R90, RZ ;  /* 0x0000005a2b1a7227 */ /* 0x000fe200078e00ff */
[----:B------:R-:W-:Y:S02]  /*51f0*/  SHF.R.U32.HI R22, RZ, R91, R22 ;  /* 0x0000005bff167219 */ /* 0x000fe40000011616 */
[----:B------:R-:W-:Y:S01]  /*5200*/  SEL R3, R96, R21, !P0 ;  /* 0x0000001560037207 */ /* 0x000fe20004000000 */
[----:B------:R-:W-:Y:S01]  /*5210*/  IMAD.HI.U32 R21, R41, R39, RZ ;  /* 0x0000002729157227 */ /* 0x000fe200078e00ff */
[----:B------:R-:W-:Y:S02]  /*5220*/  SEL R7, R97, R22, !P3 ;  /* 0x0000001661077207 */ /* 0x000fe40005800000 */
[----:B------:R-:W-:Y:S01]  /*5230*/  SHF.R.U32.HI R26, RZ, R91, R26 ;  /* 0x0000005bff1a7219 */ /* 0x000fe2000001161a */
[-C--:B------:R-:W-:Y:S04]  /*5240*/  IMAD.HI.U32 R22, R3, R36.reuse, RZ ;  /* 0x0000002403167227 */ /* 0x080fe800078e00ff */
[----:B------:R-:W-:Y:S01]  /*5250*/  IMAD.HI.U32 R24, R7, R36, RZ ;  /* 0x0000002407187227 */ /* 0x000fe200078e00ff */
[-C--:B------:R-:W-:Y:S02]  /*5260*/  @P2 SHF.R.U32.HI R3, RZ, R37.reuse, R22 ;  /* 0x00000025ff032219 */ /* 0x080fe40000011616 */
[----:B------:R-:W-:Y:S02]  /*5270*/  SHF.R.U32.HI R22, RZ, R94, R21 ;  /* 0x0000005eff167219 */ /* 0x000fe40000011615 */
[----:B------:R-:W-:Y:S01]  /*5280*/  @P2 SHF.R.U32.HI R7, RZ, R37, R24 ;  /* 0x00000025ff072219 */ /* 0x000fe20000011618 */
[C---:B------:R-:W-:Y:S01]  /*5290*/  IMAD R4, R2.reuse, R3, RZ ;  /* 0x0000000302047224 */ /* 0x040fe200078e02ff */
[----:B------:R-:W-:Y:S02]  /*52a0*/  SEL R5, R41, R22, !P0 ;  /* 0x0000001629057207 */ /* 0x000fe40004000000 */
[----:B------:R-:W-:Y:S01]  /*52b0*/  SEL R3, R43, R26, !P3 ;  /* 0x0000001a2b037207 */ /* 0x000fe20005800000 */
[----:B------:R-:W-:Y:S01]  /*52c0*/  IMAD R6, R2, R7, RZ ;  /* 0x0000000702067224 */ /* 0x000fe200078e02ff */
[C---:B------:R-:W-:Y:S01]  /*52d0*/  ISETP.GE.AND P0, PT, R5.reuse, R4, PT ;  /* 0x000000040500720c */ /* 0x040fe20003f06270 */
[----:B------:R-:W-:Y:S03]  /*52e0*/  IMAD.HI.U32 R8, R5, R36, RZ ;  /* 0x0000002405087227 */ /* 0x000fe600078e00ff */
[----:B------:R-:W-:Y:S01]  /*52f0*/  ISETP.GE.OR P0, PT, R3, R6, P0 ;  /* 0x000000060300720c */ /* 0x000fe20000706670 */
[----:B------:R-:W-:Y:S01]  /*5300*/  IMAD.MOV R6, RZ, RZ, -R3 ;  /* 0x000000ffff067224 */ /* 0x000fe200078e0a03 */
[-C--:B------:R-:W-:Y:S03]  /*5310*/  SHF.R.U32.HI R8, RZ, R37.reuse, R8 ;  /* 0x00000025ff087219 */ /* 0x080fe60000011608 */
[----:B------:R-:W-:Y:S01]  /*5320*/  IMAD R43, R42, R6, R43 ;  /* 0x000000062a2b7224 */ /* 0x000fe200078e022b */
[----:B------:R-:W-:Y:S05]  /*5330*/  SEL R9, R5, R8, !P2 ;  /* 0x0000000805097207 */ /* 0x000fea0005000000 */
[----:B------:R-:W-:Y:S02]  /*5340*/  IMAD.MOV R8, RZ, RZ, -R9 ;  /* 0x000000ffff087224 */ /* 0x000fe400078e0a09 */
[C---:B------:R-:W-:Y:S04]  /*5350*/  @!P0 IMAD.HI.U32 R4, R3.reuse, R36, RZ ;  /* 0x0000002403048227 */ /* 0x040fe800078e00ff */
[----:B------:R-:W-:Y:S01]  /*5360*/  IMAD R8, R2, R8, R5 ;  /* 0x0000000802087224 */ /* 0x000fe200078e0205 */
[----:B------:R-:W-:Y:S04]  /*5370*/  @!P0 SHF.R.U32.HI R4, RZ, R37, R4 ;  /* 0x00000025ff048219 */ /* 0x000fe80000011604 */
[----:B------:R-:W-:Y:S02]  /*5380*/  @!P0 SEL R0, R3, R4, !P2 ;  /* 0x0000000403008207 */ /* 0x000fe40005000000 */
[----:B------:R-:W-:Y:S02]  /*5390*/  IADD3 R4, PT, PT, -R5, RZ, RZ ;  /* 0x000000ff05047210 */ /* 0x000fe40007ffe1ff */
[----:B------:R-:W-:Y:S01]  /*53a0*/  @!P0 IADD3 R9, PT, PT, R9, -R0, RZ ;  /* 0x8000000009098210 */ /* 0x000fe20007ffe0ff */
[----:B------:R-:W-:Y:S02]  /*53b0*/  @!P0 IMAD R0, R7, R8, R0 ;  /* 0x0000000807008224 */ /* 0x000fe400078e0200 */
[----:B------:R-:W-:Y:S02]  /*53c0*/  IMAD R41, R38, R4, R41 ;  /* 0x0000000426297224 */ /* 0x000fe400078e0229 */
[----:B------:R-:W-:Y:S02]  /*53d0*/  @!P0 IMAD R5, R9, R2, R3 ;  /* 0x0000000209058224 */ /* 0x000fe400078e0203 */
[----:B------:R-:W-:Y:S04]  /*53e0*/  @!P0 IMAD.MOV.U32 R3, RZ, RZ, R0 ;  /* 0x000000ffff038224 */ /* 0x000fe800078e0000 */
[----:B------:R-:W-:Y:S02]  /*53f0*/  IMAD R43, R3, R42, R43 ;  /* 0x0000002a032b7224 */ /* 0x000fe400078e022b */
[----:B------:R-:W-:Y:S07]  /*5400*/  IMAD R41, R5, R38, R41 ;  /* 0x0000002605297224 */ /* 0x000fee00078e0229 */
.L_x_81:
[----:B-1----:R-:W-:Y:S01]  /*5410*/  @!P1 ISETP.NE.AND P0, PT, R12, 0x1, PT ;  /* 0x000000010c00980c */ /* 0x002fe20003f05270 */
[----:B------:R-:W-:Y:S01]  /*5420*/  @!P1 IMAD.HI.U32 R4, R41, R13, RZ ;  /* 0x0000000d29049227 */ /* 0x000fe200078e00ff */
[----:B------:R-:W-:Y:S01]  /*5430*/  R2UR UR42, R20 ;  /* 0x00000000142a72ca */ /* 0x000fe200000e0000 */
[----:B------:R-:W-:Y:S01]  /*5440*/  USHF.L.U32 UR41, UR11, 0x7, URZ ;  /* 0x000000070b297899 */ /* 0x000fe200080006ff */
[----:B------:R-:W-:Y:S01]  /*5450*/  @!P1 ISETP.NE.AND P2, PT, R10, 0x1, PT ;  /* 0x000000010a00980c */ /* 0x000fe20003f45270 */
[----:B------:R-:W-:Y:S01]  /*5460*/  @!P1 IMAD.HI.U32 R0, R43, R14, RZ ;  /* 0x0000000e2b009227 */ /* 0x000fe200078e00ff */
[----:B------:R-:W-:Y:S01]  /*5470*/  @!P1 SHF.R.U32.HI R4, RZ, R11, R4 ;  /* 0x0000000bff049219 */ /* 0x000fe20000011604 */
[----:B------:R-:W-:Y:S01]  /*5480*/  BSSY.RECONVERGENT B6, `(.L_x_82) ;  /* 0x000002c000067945 */ /* 0x000fe20003800200 */
[----:B------:R-:W-:Y:S01]  /*5490*/  @P4 SHF.R.U32.HI R102, RZ, 0x10, R17 ;  /* 0x00000010ff664819 */ /* 0x000fe20000011611 */
[----:B------:R-:W-:Y:S01]  /*54a0*/  VIADD R111, R111, 0x1 ;  /* 0x000000016f6f7836 */ /* 0x000fe20000000000 */
[----:B------:R-:W-:Y:S02]  /*54b0*/  @!P1 SEL R3, R41, R4, !P0 ;  /* 0x0000000429039207 */ /* 0x000fe40004000000 */
[----:B------:R-:W-:Y:S02]  /*54c0*/  @!P1 SHF.R.U32.HI R0, RZ, R15, R0 ;  /* 0x0000000fff009219 */ /* 0x000fe40000011600 */
[----:B------:R-:W-:Y:S01]  /*54d0*/  LOP3.LUT P0, RZ, R100, 0x1f0, RZ, 0xc0, !PT ;  /* 0x000001f064ff7812 */ /* 0x000fe2000780c0ff */
[----:B------:R-:W-:Y:S01]  /*54e0*/  USHF.L.U32 UR42, UR42, 0x7, URZ ;  /* 0x000000072a2a7899 */ /* 0x000fe200080006ff */
[----:B------:R-:W-:Y:S05]  /*54f0*/  @!P1 SEL R4, R43, R0, !P2 ;  /* 0x000000002b049207 */ /* 0x000fea0005000000 */
[----:B------:R-:W-:Y:S02]  /*5500*/  @!P1 IMAD.IADD R0, R3, 0x1, -R4 ;  /* 0x0000000103009824 */ /* 0x000fe400078e0a04 */
[----:B------:R-:W-:Y:S02]  /*5510*/  @!P1 IMAD.IADD R3, R4, 0x1, -R3 ;  /* 0x0000000104039824 */ /* 0x000fe400078e0a03 */
[----:B------:R-:W-:Y:S02]  /*5520*/  @!P1 IMAD R43, R0, R10, R43 ;  /* 0x0000000a002b9224 */ /* 0x000fe400078e022b */
[----:B------:R-:W-:Y:S01]  /*5530*/  @!P1 IMAD R41, R3, R12, R41 ;  /* 0x0000000c03299224 */ /* 0x000fe200078e0229 */
[----:B------:R-:W-:Y:S06]  /*5540*/  @!P0 BRA `(.L_x_83) ;  /* 0x00000000007c8947 */ /* 0x000fec0003800000 */
[----:B------:R-:W1:Y:S01]  /*5550*/  LDCU.64 UR8, c[0x4][0x80] ;  /* 0x01001000ff0877ac */ /* 0x000e620008000a00 */
[----:B------:R-:W-:Y:S01]  /*5560*/  MOV R16, 0x0 ;  /* 0x0000000000107802 */ /* 0x000fe20000000f00 */
[----:B------:R-:W-:Y:S02]  /*5570*/  HFMA2 R12, -RZ, RZ, 0, 5.9604644775390625e-08 ;  /* 0x00000001ff0c7431 */ /* 0x000fe400000001ff */
[----:B------:R-:W-:Y:S01]  /*5580*/  IMAD.MOV.U32 R8, RZ, RZ, 0x70 ;  /* 0x00000070ff087424 */ /* 0x000fe200078e00ff */
[----:B------:R2:W3:Y:S01]  /*5590*/  LDC.64 R14, c[0x4][R16] ;  /* 0x01000000100e7b82 */ /* 0x0004e20000000a00 */
[----:B------:R-:W4:Y:S01]  /*55a0*/  LDCU.64 UR6, c[0x4][0x88] ;  /* 0x01001100ff0677ac */ /* 0x000f220008000a00 */
[----:B------:R-:W-:Y:S01]  /*55b0*/  IMAD.MOV.U32 R13, RZ, RZ, RZ ;  /* 0x000000ffff0d7224 */ /* 0x000fe200078e00ff */
[----:B------:R-:W2:Y:S01]  /*55c0*/  LDCU.64 UR4, c[0x4][0x8] ;  /* 0x01000100ff0477ac */ /* 0x000ea20008000a00 */
[----:B-1----:R-:W-:Y:S01]  /*55d0*/  MOV R5, UR9 ;  /* 0x0000000900057c02 */ /* 0x002fe20008000f00 */
[----:B------:R-:W-:Y:S01]  /*55e0*/  IMAD.U32 R4, RZ, RZ, UR8 ;  /* 0x00000008ff047e24 */ /* 0x000fe2000f8e00ff */
[----:B----4-:R-:W-:Y:S01]  /*55f0*/  MOV R7, UR7 ;  /* 0x0000000700077c02 */ /* 0x010fe20008000f00 */
[----:B------:R-:W-:Y:S01]  /*5600*/  IMAD.U32 R6, RZ, RZ, UR6 ;  /* 0x00000006ff067e24 */ /* 0x000fe2000f8e00ff */
[----:B--2---:R-:W-:Y:S01]  /*5610*/  MOV R11, UR5 ;  /* 0x00000005000b7c02 */ /* 0x004fe20008000f00 */
[----:B------:R-:W-:Y:S02]  /*5620*/  IMAD.U32 R10, RZ, RZ, UR4 ;  /* 0x00000004ff0a7e24 */ /* 0x000fe4000f8e00ff */
[----:B------:R-:W-:Y:S07]  /*5630*/  LEPC R20, `(.L_x_84) ;  /* 0x000000001014794e */ /* 0x000fee0000000000 */
[----:B---3-5:R-:W-:Y:S05]  /*5640*/  CALL.ABS.NOINC R14 ;  /* 0x000000000e007343 */ /* 0x028fea0003c00000 */
.L_x_84:
[----:B------:R-:W1:Y:S01]  /*5650*/  LDCU.64 UR8, c[0x4][0x80] ;  /* 0x01001000ff0877ac */ /* 0x000e620008000a00 */
[----:B------:R-:W2:Y:S01]  /*5660*/  LDC.64 R16, c[0x4][R16] ;  /* 0x0100000010107b82 */ /* 0x000ea20000000a00 */
[----:B------:R-:W-:Y:S02]  /*5670*/  HFMA2 R12, -RZ, RZ, 0, 5.9604644775390625e-08 ;  /* 0x00000001ff0c7431 */ /* 0x000fe400000001ff */
[----:B------:R-:W-:Y:S02]  /*5680*/  IMAD.MOV.U32 R8, RZ, RZ, 0x70 ;  /* 0x00000070ff087424 */ /* 0x000fe400078e00ff */
[----:B------:R-:W-:Y:S01]  /*5690*/  IMAD.MOV.U32 R13, RZ, RZ, RZ ;  /* 0x000000ffff0d7224 */ /* 0x000fe200078e00ff */
[----:B------:R-:W3:Y:S01]  /*56a0*/  LDCU.64 UR6, c[0x4][0x88] ;  /* 0x01001100ff0677ac */ /* 0x000ee20008000a00 */
[----:B------:R-:W4:Y:S01]  /*56b0*/  LDCU.64 UR4, c[0x4][0x8] ;  /* 0x01000100ff0477ac */ /* 0x000f220008000a00 */
[----:B-1----:R-:W-:Y:S02]  /*56c0*/  MOV R4, UR8 ;  /* 0x0000000800047c02 */ /* 0x002fe40008000f00 */
[----:B------:R-:W-:Y:S02]  /*56d0*/  MOV R5, UR9 ;  /* 0x0000000900057c02 */ /* 0x000fe40008000f00 */
[----:B---3--:R-:W-:Y:S01]  /*56e0*/  MOV R7, UR7 ;  /* 0x0000000700077c02 */ /* 0x008fe20008000f00 */
[----:B------:R-:W-:Y:S01]  /*56f0*/  IMAD.U32 R6, RZ, RZ, UR6 ;  /* 0x00000006ff067e24 */ /* 0x000fe2000f8e00ff */
[----:B----4-:R-:W-:Y:S01]  /*5700*/  MOV R11, UR5 ;  /* 0x00000005000b7c02 */ /* 0x010fe20008000f00 */
[----:B------:R-:W-:Y:S02]  /*5710*/  IMAD.U32 R10, RZ, RZ, UR4 ;  /* 0x00000004ff0a7e24 */ /* 0x000fe4000f8e00ff */
[----:B------:R-:W-:Y:S07]  /*5720*/  LEPC R20, `(.L_x_83) ;  /* 0x000000001014794e */ /* 0x000fee0000000000 */
[----:B--2---:R-:W-:Y:S05]  /*5730*/  CALL.ABS.NOINC R16 ;  /* 0x0000000010007343 */ /* 0x004fea0003c00000 */
.L_x_83:
[----:B------:R-:W-:Y:S05]  /*5740*/  BSYNC.RECONVERGENT B6 ;  /* 0x0000000000067941 */ /* 0x000fea0003800200 */
.L_x_82:
[----:B------:R-:W-:Y:S02]  /*5750*/  ISETP.NE.U32.AND P0, PT, RZ, UR44, PT ;  /* 0x0000002cff007c0c */ /* 0x000fe4000bf05070 */
[C---:B------:R-:W-:Y:S02]  /*5760*/  ISETP.NE.U32.AND P1, PT, R88.reuse, RZ, PT ;  /* 0x000000ff5800720c */ /* 0x040fe40003f25070 */
[----:B------:R-:W-:Y:S02]  /*5770*/  ISETP.NE.U32.AND P4, PT, R88, RZ, PT ;  /* 0x000000ff5800720c */ /* 0x000fe40003f85070 */
[----:B------:R-:W-:Y:S02]  /*5780*/  ISETP.NE.AND.EX P0, PT, RZ, UR45, PT, P0 ;  /* 0x0000002dff007c0c */ /* 0x000fe4000bf05300 */
[C---:B------:R-:W-:Y:S02]  /*5790*/  ISETP.NE.AND.EX P1, PT, R89.reuse, RZ, PT, P1 ;  /* 0x000000ff5900720c */ /* 0x040fe40003f25310 */
[----:B------:R-:W-:Y:S02]  /*57a0*/  ISETP.NE.AND.EX P4, PT, R89, RZ, P0, P4 ;  /* 0x000000ff5900720c */ /* 0x000fe40000785340 */
[----:B------:R-:W-:Y:S02]  /*57b0*/  ISETP.NE.U32.AND P5, PT, R84, RZ, PT ;  /* 0x000000ff5400720c */ /* 0x000fe40003fa5070 */
[----:B------:R-:W-:Y:S02]  /*57c0*/  ISETP.NE.U32.AND P3, PT, RZ, UR44, PT ;  /* 0x0000002cff007c0c */ /* 0x000fe4000bf65070 */
[----:B------:R-:W-:Y:S02]  /*57d0*/  PLOP3.LUT P2, PT, PT, PT, PT, 0x8, 0x80 ;  /* 0x000000000080781c */ /* 0x000fe40003f4e170 */
[----:B------:R-:W-:Y:S02]  /*57e0*/  ISETP.NE.AND.EX P5, PT, R85, RZ, PT, P5 ;  /* 0x000000ff5500720c */ /* 0x000fe40003fa5350 */
[----:B------:R-:W-:Y:S03]  /*57f0*/  ISETP.NE.AND.EX P3, PT, RZ, UR45, PT, P3 ;  /* 0x0000002dff007c0c */ /* 0x000fe6000bf65330 */
[----:B------:R-:W-:Y:S01]  /*5800*/  @!P4 PLOP3.LUT P2, PT, P1, PT, PT, 0x80, 0x8 ;  /* 0x000000000008c81c */ /* 0x000fe20000f4f070 */
[----:B------:R-:W-:Y:S01]  /*5810*/  @!UPT UIADD3 URZ, UPT, UPT, URZ, URZ, URZ ;  /* 0x000000fffffff290 */ /* 0x000fe2000fffe0ff */
[----:B------:R-:W-:Y:S11]  /*5820*/  @!P1 BRA `(.L_x_85) ;  /* 0x00000000002c9947 */ /* 0x000ff60003800000 */
[----:B------:R-:W-:Y:S01]  /*5830*/  ISETP.NE.U32.AND P0, PT, R86, RZ, PT ;  /* 0x000000ff5600720c */ /* 0x000fe20003f05070 */
[----:B------:R-:W-:Y:S03]  /*5840*/  IMAD.MOV.U32 R93, RZ, RZ, 0x1 ;  /* 0x00000001ff5d7424 */ /* 0x000fe600078e00ff */
[----:B------:R-:W-:Y:S11]  /*5850*/  ISETP.NE.AND.EX P0, PT, R87, RZ, PT, P0 ;  /* 0x000000ff5700720c */ /* 0x000ff60003f05300 */
[----:B------:R-:W-:Y:S02]  /*5860*/  @!UPT UIADD3 URZ, UPT, UPT, URZ, URZ, URZ ;  /* 0x000000fffffff290 */ /* 0x000fe4000fffe0ff */
[----:B------:R-:W1:Y:S01]  /*5870*/  @P0 LDC.64 R4, c[0x0][0xa88] ;  /* 0x0002a200ff040b82 */ /* 0x000e620000000a00 */
[----:B------:R-:W-:Y:S04]  /*5880*/  @P0 IMAD R0, R88, UR36, RZ ;  /* 0x0000002458000c24 */ /* 0x000fe8000f8e02ff */
[----:B-1----:R-:W-:Y:S04]  /*5890*/  @P0 IMAD.WIDE R4, R0, 0x4, R4 ;  /* 0x0000000400040825 */ /* 0x002fe800078e0204 */
[----:B------:R-:W-:Y:S01]  /*58a0*/  HFMA2 R0, -RZ, RZ, 0, 5.9604644775390625e-08 ;  /* 0x00000001ff007431 */ /* 0x000fe200000001ff */
[----:B-----5:R1:W5:Y:S04]  /*58b0*/  @P0 LDG.E R49, desc[UR38][R4.64] ;  /* 0x0000002604310981 */ /* 0x020368000c1e1900 */
[----:B------:R-:W-:Y:S01]  /*58c0*/  @!P0 PRMT R93, R0, 0x7610, R93 ;  /* 0x00007610005d8816 */ /* 0x000fe2000000005d */
[----:B-1----:R-:W2:Y:S06]  /*58d0*/  @!P0 LDC R49, c[0x0][0xa80] ;  /* 0x0002a000ff318b82 */ /* 0x002eac0000000800 */
.L_x_85:
[----:B------:R-:W-:Y:S05]  /*58e0*/  @!P5 BRA `(.L_x_86) ;  /* 0x000000000020d947 */ /* 0x000fea0003800000 */
[----:B------:R-:W-:Y:S04]  /*58f0*/  ISETP.NE.U32.AND P0, PT, R82, RZ, PT ;  /* 0x000000ff5200720c */ /* 0x000fe80003f05070 */
[----:B------:R-:W-:Y:S11]  /*5900*/  ISETP.NE.AND.EX P0, PT, R83, RZ, PT, P0 ;  /* 0x000000ff5300720c */ /* 0x000ff60003f05300 */
[----:B------:R-:W-:Y:S02]  /*5910*/  @!UPT UIADD3 URZ, UPT, UPT, URZ, URZ, URZ ;  /* 0x000000fffffff290 */ /* 0x000fe4000fffe0ff */
[----:B------:R-:W1:Y:S01]  /*5920*/  @P0 LDC.64 R4, c[0x0][0xaa8] ;  /* 0x0002aa00ff040b82 */ /* 0x000e620000000a00 */
[----:B------:R-:W-:Y:S04]  /*5930*/  @P0 IMAD R0, R84, UR36, RZ ;  /* 0x0000002454000c24 */ /* 0x000fe8000f8e02ff */
[----:B-1----:R-:W-:Y:S05]  /*5940*/  @P0 IMAD.WIDE R4, R0, 0x4, R4 ;  /* 0x0000000400040825 */ /* 0x002fea00078e0204 */
[----:B-----5:R1:W5:Y:S02]  /*5950*/  @P0 LDG.E R46, desc[UR38][R4.64] ;  /* 0x00000026042e0981 */ /* 0x020364000c1e1900 */
[----:B-1----:R-:W3:Y:S02]  /*5960*/  @!P0 LDC R46, c[0x0][0xaa0] ;  /* 0x0002a800ff2e8b82 */ /* 0x002ee40000000800 */
.L_x_86:
[----:B--2--5:R-:W-:Y:S01]  /*5970*/  FSETP.NEU.AND P0, PT, R49, RZ, PT ;  /* 0x000000ff3100720b */ /* 0x024fe20003f0d000 */
[----:B------:R-:W-:Y:S01]  /*5980*/  BSSY B1, `(.L_x_87) ;  /* 0x0000066000017945 */ /* 0x000fe20003800000 */
[----:B------:R-:W-:Y:S01]  /*5990*/  SEL R5, RZ, 0xffffffff, P3 ;  /* 0xffffffffff057807 */ /* 0x000fe20001800000 */
[----:B------:R-:W-:Y:S01]  /*59a0*/  IMAD.MOV.U32 R116, RZ, RZ, 0x1 ;  /* 0x00000001ff747424 */ /* 0x000fe200078e00ff */
[----:B------:R-:W-:Y:S01]  /*59b0*/  @!P4 LOP3.LUT P3, RZ, R93, 0xff, RZ, 0xc0, !PT ;  /* 0x000000ff5dffc812 */ /* 0x000fe2000786c0ff */
[----:B------:R-:W-:Y:S01]  /*59c0*/  IMAD R47, R44, 0x80, R45 ;  /* 0x000000802c2f7824 */ /* 0x000fe200078e022d */
[----:B------:R-:W-:Y:S01]  /*59d0*/  @!P4 SEL R0, RZ, 0xffffffff, P0 ;  /* 0xffffffffff00c807 */ /* 0x000fe20000000000 */
[C---:B------:R-:W-:Y:S01]  /*59e0*/  IMAD.IADD R112, R106.reuse, 0x1, R95 ;  /* 0x000000016a707824 */ /* 0x040fe200078e025f */
[----:B------:R-:W-:Y:S01]  /*59f0*/  LOP3.LUT R105, R105, 0x1, RZ, 0x3c, !PT ;  /* 0x0000000169697812 */ /* 0x000fe200078e3cff */
[----:B------:R-:W-:Y:S01]  /*5a00*/  IMAD.IADD R110, R106, 0x1, R99 ;  /* 0x000000016a6e7824 */ /* 0x000fe200078e0263 */
[----:B------:R-:W-:Y:S01]  /*5a10*/  @P2 SEL R0, R5, R0, !P3 ;  /* 0x0000000005002207 */ /* 0x000fe20005800000 */
[----:B------:R-:W-:Y:S01]  /*5a20*/  IMAD.MOV.U32 R115, RZ, RZ, RZ ;  /* 0x000000ffff737224 */ /* 0x000fe200078e00ff */
[----:B------:R-:W-:Y:S01]  /*5a30*/  LEA R114, R44, UR46, 0x3 ;  /* 0x0000002e2c727c11 */ /* 0x000fe2000f8e18ff */
[----:B------:R-:W-:Y:S01]  /*5a40*/  IMAD.MOV.U32 R80, RZ, RZ, RZ ;  /* 0x000000ffff507224 */ /* 0x000fe200078e00ff */
[----:B------:R-:W-:Y:S02]  /*5a50*/  @!P4 LOP3.LUT R0, R0, 0x1, RZ, 0xc0, !PT ;  /* 0x000000010000c812 */ /* 0x000fe400078ec0ff */
[----:B------:R-:W-:Y:S02]  /*5a60*/  CS2R R78, SRZ ;  /* 0x00000000004e7805 */ /* 0x000fe4000001ff00 */
[----:B------:R-:W-:Y:S02]  /*5a70*/  SHF.L.U32 R3, R104, 0x1f, RZ ;  /* 0x0000001f68037819 */ /* 0x000fe400000006ff */
[----:B------:R-:W-:Y:S02]  /*5a80*/  CS2R R76, SRZ ;  /* 0x00000000004c7805 */ /* 0x000fe4000001ff00 */
[----:B------:R-:W-:Y:S02]  /*5a90*/  ISETP.NE.U32.OR P5, PT, R0, 0x1, P4 ;  /* 0x000000010000780c */ /* 0x000fe400027a5470 */
[----:B------:R-:W-:Y:S02]  /*5aa0*/  CS2R R74, SRZ ;  /* 0x00000000004a7805 */ /* 0x000fe4000001ff00 */
[----:B------:R-:W-:Y:S02]  /*5ab0*/  LOP3.LUT P4, R109, R93, 0xff, RZ, 0xc0, !PT ;  /* 0x000000ff5d6d7812 */ /* 0x000fe4000788c0ff */
[----:B------:R-:W-:Y:S02]  /*5ac0*/  CS2R R72, SRZ ;  /* 0x0000000000487805 */ /* 0x000fe4000001ff00 */
[----:B------:R-:W-:Y:S02]  /*5ad0*/  SEL R0, RZ, 0xffffffff, P0 ;  /* 0xffffffffff007807 */ /* 0x000fe40000000000 */
[----:B------:R-:W-:Y:S02]  /*5ae0*/  CS2R R70, SRZ ;  /* 0x0000000000467805 */ /* 0x000fe4000001ff00 */
[----:B------:R-:W-:Y:S02]  /*5af0*/  P2R R113, PR, RZ, 0x20 ;  /* 0x00000020ff717803 */ /* 0x000fe40000000000 */
[----:B------:R-:W-:Y:S02]  /*5b00*/  CS2R R68, SRZ ;  /* 0x0000000000447805 */ /* 0x000fe4000001ff00 */
[----:B------:R-:W-:Y:S02]  /*5b10*/  @P1 SEL R0, R5, R0, !P4 ;  /* 0x0000000005001207 */ /* 0x000fe40006000000 */
[----:B------:R-:W-:Y:S02]  /*5b20*/  CS2R R66, SRZ ;  /* 0x0000000000427805 */ /* 0x000fe4000001ff00 */
[----:B------:R-:W-:Y:S02]  /*5b30*/  CS2R R64, SRZ ;  /* 0x0000000000407805 */ /* 0x000fe4000001ff00 */
[----:B------:R-:W-:Y:S02]  /*5b40*/  CS2R R62, SRZ ;  /* 0x00000000003e7805 */ /* 0x000fe4000001ff00 */
[----:B------:R-:W-:Y:S02]  /*5b50*/  LOP3.LUT R0, R0, 0x1, RZ, 0xc0, !PT ;  /* 0x0000000100007812 */ /* 0x000fe400078ec0ff */
[----:B------:R-:W-:Y:S02]  /*5b60*/  CS2R R60, SRZ ;  /* 0x00000000003c7805 */ /* 0x000fe4000001ff00 */
[----:B------:R-:W-:Y:S02]  /*5b70*/  @P5 SHF.L.U32 R4, R105, 0x1f, RZ ;  /* 0x0000001f69045819 */ /* 0x000fe400000006ff */
[----:B------:R-:W-:Y:S02]  /*5b80*/  CS2R R58, SRZ ;  /* 0x00000000003a7805 */ /* 0x000fe4000001ff00 */
[----:B------:R-:W-:Y:S02]  /*5b90*/  ISETP.NE.U32.AND P0, PT, R0, 0x1, PT ;  /* 0x000000010000780c */ /* 0x000fe40003f05070 */
[----:B------:R-:W-:Y:S01]  /*5ba0*/  CS2R R56, SRZ ;  /* 0x0000000000387805 */ /* 0x000fe2000001ff00 */
[----:B------:R-:W1:Y:S01]  /*5bb0*/  @P5 SYNCS.PHASECHK.TRANS64.TRYWAIT P3, [UR46+0x60], R4 ;  /* 0x00006004ff0055a7 */ /* 0x000e62000806112e */
[----:B------:R-:W-:Y:S02]  /*5bc0*/  CS2R R54, SRZ ;  /* 0x0000000000367805 */ /* 0x000fe4000001ff00 */
[----:B------:R-:W-:Y:S02]  /*5bd0*/  P2R R117, PR, RZ, 0x1 ;  /* 0x00000001ff757803 */ /* 0x000fe40000000000 */
[----:B------:R-:W-:Y:S02]  /*5be0*/  CS2R R52, SRZ ;  /* 0x0000000000347805 */ /* 0x000fe4000001ff00 */
[----:B------:R-:W-:Y:S01]  /*5bf0*/  CS2R R50, SRZ ;  /* 0x0000000000327805 */ /* 0x000fe2000001ff00 */
[----:B------:R-:W-:Y:S01]  /*5c00*/  IMAD.MOV.U32 R48, RZ, RZ, RZ ;  /* 0x000000ffff307224 */ /* 0x000fe200078e00ff */
[----:B------:R2:W4:Y:S01]  /*5c10*/  SYNCS.PHASECHK.TRANS64.TRYWAIT P2, [R114+URZ+0xd0], R3 ;  /* 0x0000d003720075a7 */ /* 0x00052200080411ff */
[----:B-1----:R-:W-:Y:S01]  /*5c20*/  @P5 SEL R116, RZ, 0x1, !P3 ;  /* 0x00000001ff745807 */ /* 0x002fe20005800000 */
[----:B--2---:R-:W-:Y:S06]  /*5c30*/  @!P5 BRA `(.L_x_88) ;  /* 0x0000000000e8d947 */ /* 0x004fec0003800000 */
[----:B------:R-:W-:Y:S01]  /*5c40*/  IMAD.MOV.U32 R48, RZ, RZ, RZ ;  /* 0x000000ffff307224 */ /* 0x000fe200078e00ff */
[----:B------:R-:W-:Y:S01]  /*5c50*/  ISETP.NE.AND P0, PT, R116, RZ, PT ;  /* 0x000000ff7400720c */ /* 0x000fe20003f05270 */
[----:B------:R-:W-:Y:S01]  /*5c60*/  BSSY B0, `(.L_x_89) ;  /* 0x0000014000007945 */ /* 0x000fe20003800000 */
[----:B------:R-:W-:Y:S02]  /*5c70*/  CS2R R50, SRZ ;  /* 0x0000000000327805 */ /* 0x000fe4000001ff00 */
        /* <DEDUP_REMOVED lines=13> */
[----:B------:R-:W-:Y:S01]  /*5d50*/  CS2R R78, SRZ ;  /* 0x00000000004e7805 */ /* 0x000fe2000001ff00 */
[----:B------:R-:W-:Y:S06]  /*5d60*/  @P0 BRA `(.L_x_90) ;  /* 0x00000000000c0947 */ /* 0x000fec0003800000 */
[----:B------:R-:W-:Y:S04]  /*5d70*/  SHF.L.U32 R5, R105, 0x1f, RZ ;  /* 0x0000001f69057819 */ /* 0x000fe800000006ff */
[----:B------:R-:W1:Y:S02]  /*5d80*/  SYNCS.PHASECHK.TRANS64.TRYWAIT P0, [UR46+0x60], R5 ;  /* 0x00006005ff0075a7 */ /* 0x000e64000800112e */
[----:B-1----:R-:W-:Y:S05]  /*5d90*/  @!P0 BRA `(.L_x_91) ;  /* 0x0000004000cc8947 */ /* 0x002fea0003800000 */
.L_x_90:
[----:B------:R-:W-:Y:S05]  /*5da0*/  BSYNC B0 ;  /* 0x0000000000007941 */ /* 0x000fea0003800000 */
.L_x_89:
[----:B------:R-:W-:Y:S01]  /*5db0*/  ISETP.NE.AND P0, PT, R117, RZ, PT ;  /* 0x000000ff7500720c */ /* 0x000fe20003f05270 */
[----:B------:R-:W-:Y:S11]  /*5dc0*/  HFMA2 R115, -RZ, RZ, 0, 5.9604644775390625e-08 ;  /* 0x00000001ff737431 */ /* 0x000ff600000001ff */
[----:B------:R-:W-:Y:S01]  /*5dd0*/  @!UPT UIADD3 URZ, UPT, UPT, URZ, URZ, URZ ;  /* 0x000000fffffff290 */ /* 0x000fe2000fffe0ff */
[----:B------:R2:W1:Y:S04]  /*5de0*/  @P0 LDS R80, [R110+0xe00] ;  /* 0x000e00006e500984 */ /* 0x0004680000000800 */
[----:B------:R2:W1:Y:S04]  /*5df0*/  @P0 LDS R48, [R101+UR46+0x200] ;  /* 0x0002002e65300984 */ /* 0x0004680008000800 */
[----:B------:R2:W1:Y:S04]  /*5e00*/  @P0 LDS R50, [R112+0x200] ;  /* 0x0002000070320984 */ /* 0x0004680000000800 */
[----:B------:R2:W1:Y:S04]  /*5e10*/  @P0 LDS R51, [R99] ;  /* 0x0000000063330984 */ /* 0x0004680000000800 */
[----:B------:R2:W1:Y:S04]  /*5e20*/  @P0 LDS R52, [R110] ;  /* 0x000000006e340984 */ /* 0x0004680000000800 */
[----:B------:R2:W1:Y:S04]  /*5e30*/  @P0 LDS R53, [R101+UR46+0x400] ;  /* 0x0004002e65350984 */ /* 0x0004680008000800 */
[----:B------:R2:W1:Y:S04]  /*5e40*/  @P0 LDS R54, [R112+0x400] ;  /* 0x0004000070360984 */ /* 0x0004680000000800 */
[----:B------:R2:W1:Y:S04]  /*5e50*/  @P0 LDS R55, [R99+0x200] ;  /* 0x0002000063370984 */ /* 0x0004680000000800 */
[----:B------:R2:W1:Y:S04]  /*5e60*/  @P0 LDS R56, [R110+0x200] ;  /* 0x000200006e380984 */ /* 0x0004680000000800 */
        /* <DEDUP_REMOVED lines=22> */
[----:B------:R2:W1:Y:S02]  /*5fd0*/  @P0 LDS R79, [R99+0xe00] ;  /* 0x000e0000634f0984 */ /* 0x0004640000000800 */
.L_x_88:
[----:B------:R-:W-:Y:S05]  /*5fe0*/  BSYNC B1 ;  /* 0x0000000000017941 */ /* 0x000fea0003800000 */
.L_x_87:
[----:B-1----:R-:W-:Y:S04]  /*5ff0*/  SHF.R.U32.HI R5, RZ, 0x15, R47 ;  /* 0x00000015ff057819 */ /* 0x002fe8000001162f */
[----:B------:R-:W-:Y:S01]  /*6000*/  LOP3.LUT P0, RZ, R5, 0x3, R98, 0x48, !PT ;  /* 0x0000000305ff7812 */ /* 0x000fe20007804862 */
[----:B------:R-:W-:Y:S01]  /*6010*/  @!UPT UIADD3 URZ, UPT, UPT, URZ, URZ, URZ ;  /* 0x000000fffffff290 */ /* 0x000fe2000fffe0ff */
[----:B----4-:R-:W-:Y:S11]  /*6020*/  @P2 BRA `(.L_x_92) ;  /* 0x0000000000082947 */ /* 0x010ff60003800000 */
[----:B------:R-:W1:Y:S02]  /*6030*/  SYNCS.PHASECHK.TRANS64.TRYWAIT P1, [R114+URZ+0xd0], R3 ;  /* 0x0000d003720075a7 */ /* 0x000e6400080211ff */
[----:B-1----:R-:W-:Y:S05]  /*6040*/  @!P1 BRA `(.L_x_93) ;  /* 0x0000004000389947 */ /* 0x002fea0003800000 */
.L_x_92:
[----:B------:R-:W-:Y:S05]  /*6050*/  @!P0 BRA `(.L_x_94) ;  /* 0x0000000000408947 */ /* 0x000fea0003800000 */
[----:B------:R-:W4:Y:S01]  /*6060*/  LDCU.64 UR8, c[0x4][0x70] ;  /* 0x01000e00ff0877ac */ /* 0x000f220008000a00 */
[----:B------:R-:W-:Y:S01]  /*6070*/  MOV R15, 0x0 ;  /* 0x00000000000f7802 */ /* 0x000fe20000000f00 */
[----:B------:R-:W-:Y:S02]  /*6080*/  HFMA2 R12, -RZ, RZ, 0, 5.9604644775390625e-08 ;  /* 0x00000001ff0c7431 */ /* 0x000fe400000001ff */
[----:B------:R-:W-:Y:S02]  /*6090*/  IMAD.MOV.U32 R8, RZ, RZ, 0x192 ;  /* 0x00000192ff087424 */ /* 0x000fe400078e00ff */
[----:B------:R-:W-:Y:S01]  /*60a0*/  IMAD.MOV.U32 R13, RZ, RZ, RZ ;  /* 0x000000ffff0d7224 */ /* 0x000fe200078e00ff */
[----:B------:R-:W5:Y:S01]  /*60b0*/  LDCU.64 UR6, c[0x4][0x78] ;  /* 0x01000f00ff0677ac */ /* 0x000f620008000a00 */
[----:B------:R-:W1:Y:S01]  /*60c0*/  LDC.64 R14, c[0x4][R15] ;  /* 0x010000000f0e7b82 */ /* 0x000e620000000a00 */
[----:B------:R-:W2:Y:S01]  /*60d0*/  LDCU.64 UR4, c[0x4][0x10] ;  /* 0x01000200ff0477ac */ /* 0x000ea20008000a00 */
[----:B----4-:R-:W-:Y:S01]  /*60e0*/  MOV R5, UR9 ;  /* 0x0000000900057c02 */ /* 0x010fe20008000f00 */
[----:B------:R-:W-:Y:S01]  /*60f0*/  IMAD.U32 R4, RZ, RZ, UR8 ;  /* 0x00000008ff047e24 */ /* 0x000fe2000f8e00ff */
[----:B-----5:R-:W-:Y:S01]  /*6100*/  MOV R7, UR7 ;  /* 0x0000000700077c02 */ /* 0x020fe20008000f00 */
[----:B------:R-:W-:Y:S01]  /*6110*/  IMAD.U32 R6, RZ, RZ, UR6 ;  /* 0x00000006ff067e24 */ /* 0x000fe2000f8e00ff */
[----:B--2---:R-:W-:Y:S01]  /*6120*/  MOV R11, UR5 ;  /* 0x00000005000b7c02 */ /* 0x004fe20008000f00 */
[----:B------:R-:W-:Y:S02]  /*6130*/  IMAD.U32 R10, RZ, RZ, UR4 ;  /* 0x00000004ff0a7e24 */ /* 0x000fe4000f8e00ff */
[----:B------:R-:W-:Y:S07]  /*6140*/  LEPC R20, `(.L_x_94) ;  /* 0x000000001014794e */ /* 0x000fee0000000000 */
[----:B-1-3--:R-:W-:Y:S05]  /*6150*/  CALL.ABS.NOINC R14 ;  /* 0x000000000e007343 */ /* 0x00afea0003c00000 */
.L_x_94:
[----:B------:R-:W-:Y:S05]  /*6160*/  WARPSYNC.ALL ;  /* 0x0000000000007948 */ /* 0x000fea0003800000 */
[----:B------:R-:W-:Y:S01]  /*6170*/  R2UR UR4, R47 ;  /* 0x000000002f0472ca */ /* 0x000fe200000e0000 */
[----:B------:R-:W-:Y:S01]  /*6180*/  BSSY.RECONVERGENT B0, `(.L_x_95) ;  /* 0x0000083000007945 */ /* 0x000fe20003800200 */
[----:B------:R-:W-:Y:S11]  /*6190*/  ISETP.NE.AND P0, PT, R107, RZ, PT ;  /* 0x000000ff6b00720c */ /* 0x000ff60003f05270 */
[----:B------:R-:W3:Y:S02]  /*61a0*/  LDTM.x32 R4, tmem[UR4] ;  /* 0x00000004000479ee */ /* 0x000ee400082c0000 */
[C---:B---3--:R-:W-:Y:S01]  /*61b0*/  FMUL R4, R46.reuse, R4 ;  /* 0x000000042e047220 */ /* 0x048fe20000400000 */
[C---:B------:R-:W-:Y:S01]  /*61c0*/  FMUL R5, R46.reuse, R5 ;  /* 0x000000052e057220 */ /* 0x040fe20000400000 */
[C---:B------:R-:W-:Y:S01]  /*61d0*/  FMUL R6, R46.reuse, R6 ;  /* 0x000000062e067220 */ /* 0x040fe20000400000 */
[C---:B------:R-:W-:Y:S01]  /*61e0*/  FMUL R7, R46.reuse, R7 ;  /* 0x000000072e077220 */ /* 0x040fe20000400000 */
[C---:B------:R-:W-:Y:S01]  /*61f0*/  FFMA R4, R49.reuse, R48, R4 ;  /* 0x0000003031047223 */ /* 0x040fe20000000004 */
[C---:B------:R-:W-:Y:S01]  /*6200*/  FFMA R5, R49.reuse, R50, R5 ;  /* 0x0000003231057223 */ /* 0x040fe20000000005 */
[C---:B------:R-:W-:Y:S01]  /*6210*/  FFMA R6, R49.reuse, R51, R6 ;  /* 0x0000003331067223 */ /* 0x040fe20000000006 */
[C---:B------:R-:W-:Y:S01]  /*6220*/  FFMA R7, R49.reuse, R52, R7 ;  /* 0x0000003431077223 */ /* 0x040fe20000000007 */
[C---:B------:R-:W-:Y:S01]  /*6230*/  FMUL R8, R46.reuse, R8 ;  /* 0x000000082e087220 */ /* 0x040fe20000400000 */
[----:B------:R3:W-:Y:S01]  /*6240*/  STS [R101+UR46+0x200], R4 ;  /* 0x0002000465007988 */ /* 0x0007e2000800082e */
[C---:B------:R-:W-:Y:S01]  /*6250*/  FMUL R9, R46.reuse, R9 ;  /* 0x000000092e097220 */ /* 0x040fe20000400000 */
[C---:B------:R-:W-:Y:S01]  /*6260*/  FMUL R10, R46.reuse, R10 ;  /* 0x0000000a2e0a7220 */ /* 0x040fe20000400000 */
[C---:B------:R-:W-:Y:S01]  /*6270*/  FFMA R8, R49.reuse, R53, R8 ;  /* 0x0000003531087223 */ /* 0x040fe20000000008 */
[----:B------:R3:W-:Y:S01]  /*6280*/  STS [R112+0x200], R5 ;  /* 0x0002000570007388 */ /* 0x0007e20000000800 */
[C---:B------:R-:W-:Y:S01]  /*6290*/  FFMA R9, R49.reuse, R54, R9 ;  /* 0x0000003631097223 */ /* 0x040fe20000000009 */
[C---:B------:R-:W-:Y:S01]  /*62a0*/  FFMA R10, R49.reuse, R55, R10 ;  /* 0x00000037310a7223 */ /* 0x040fe2000000000a */
[C---:B------:R-:W-:Y:S01]  /*62b0*/  FMUL R11, R46.reuse, R11 ;  /* 0x0000000b2e0b7220 */ /* 0x040fe20000400000 */
[----:B------:R3:W-:Y:S01]  /*62c0*/  STS [R99], R6 ;  /* 0x0000000663007388 */ /* 0x0007e20000000800 */
[C---:B------:R-:W-:Y:S01]  /*62d0*/  FMUL R12, R46.reuse, R12 ;  /* 0x0000000c2e0c7220 */ /* 0x040fe20000400000 */
[C---:B------:R-:W-:Y:S01]  /*62e0*/  FMUL R13, R46.reuse, R13 ;  /* 0x0000000d2e0d7220 */ /* 0x040fe20000400000 */
[C---:B------:R-:W-:Y:S01]  /*62f0*/  FFMA R11, R49.reuse, R56, R11 ;  /* 0x00000038310b7223 */ /* 0x040fe2000000000b */
[----:B------:R3:W-:Y:S01]  /*6300*/  STS [R110], R7 ;  /* 0x000000076e007388 */ /* 0x0007e20000000800 */
        /* <DEDUP_REMOVED lines=11> */
[----:B------:R3:W-:Y:S01]  /*63c0*/  STS [R99+0x200], R10 ;  /* 0x0002000a63007388 */ /* 0x0007e20000000800 */
[C---:B------:R-:W-:Y:S01]  /*63d0*/  FMUL R18, R46.reuse, R18 ;  /* 0x000000122e127220 */ /* 0x040fe20000400000 */
[C---:B------:R-:W-:Y:S01]  /*63e0*/  FMUL R19, R46.reuse, R19 ;  /* 0x000000132e137220 */ /* 0x040fe20000400000 */
[C---:B------:R-:W-:Y:S01]  /*63f0*/  FFMA R17, R49.reuse, R62, R17 ;  /* 0x0000003e31117223 */ /* 0x040fe20000000011 */
[----:B------:R3:W-:Y:S01]  /*6400*/  STS [R110+0x200], R11 ;  /* 0x0002000b6e007388 */ /* 0x0007e20000000800 */
        /* <DEDUP_REMOVED lines=42> */
[----:B------:R-:W-:Y:S01]  /*66b0*/  FMUL R35, R46, R35 ;  /* 0x000000232e237220 */ /* 0x000fe20000400000 */
[----:B------:R3:W-:Y:S03]  /*66c0*/  STS [R99+0x800], R22 ;  /* 0x0008001663007388 */ /* 0x0007e60000000800 */
[----:B------:R-:W-:Y:S01]  /*66d0*/  FFMA R35, R49, R80, R35 ;  /* 0x0000005031237223 */ /* 0x000fe20000000023 */
[----:B------:R3:W-:Y:S04]  /*66e0*/  STS [R110+0x800], R23 ;  /* 0x000800176e007388 */ /* 0x0007e80000000800 */
[----:B------:R3:W-:Y:S04]  /*66f0*/  STS [R101+UR46+0xc00], R24 ;  /* 0x000c001865007988 */ /* 0x0007e8000800082e */
[----:B------:R3:W-:Y:S04]  /*6700*/  STS [R112+0xc00], R25 ;  /* 0x000c001970007388 */ /* 0x0007e80000000800 */
[----:B------:R3:W-:Y:S04]  /*6710*/  STS [R99+0xa00], R26 ;  /* 0x000a001a63007388 */ /* 0x0007e80000000800 */
        /* <DEDUP_REMOVED lines=8> */
[----:B------:R3:W-:Y:S01]  /*67a0*/  STS [R110+0xe00], R35 ;  /* 0x000e00236e007388 */ /* 0x0007e20000000800 */
[----:B------:R-:W-:Y:S01]  /*67b0*/  @!PT LDS RZ, [RZ] ;  /* 0x00000000fffff984 */ /* 0x000fe20000000800 */
[----:B------:R-:W-:Y:S01]  /*67c0*/  @!PT LDS RZ, [RZ] ;  /* 0x00000000fffff984 */ /* 0x000fe20000000800 */
[----:B------:R-:W-:Y:S01]  /*67d0*/  @!PT LDS RZ, [RZ] ;  /* 0x00000000fffff984 */ /* 0x000fe20000000800 */
[----:B------:R-:W-:Y:S01]  /*67e0*/  @!PT LDS RZ, [RZ] ;  /* 0x00000000fffff984 */ /* 0x000fe20000000800 */
[----:B------:R4:W-:Y:S06]  /*67f0*/  MEMBAR.ALL.CTA ;  /* 0x0000000000007992 */ /* 0x0009ec0000008000 */
[----:B----4-:R-:W4:Y:S02]  /*6800*/  FENCE.VIEW.ASYNC.S ;  /* 0x00000000000073c6 */ /* 0x010f240000000000 */
[----:B----4-:R-:W-:Y:S06]  /*6810*/  BAR.SYNC.DEFER_BLOCKING 0x1, 0x80 ;  /* 0x0042000000007b1d */ /* 0x010fec0000010000 */
[----:B------:R-:W-:Y:S05]  /*6820*/  @P0 BRA `(.L_x_96) ;  /* 0x0000000000600947 */ /* 0x000fea0003800000 */
[----:B------:R-:W-:Y:S02]  /*6830*/  UIADD3 UR4, UPT, UPT, UR46, 0x200, URZ ;  /* 0x000002002e047890 */ /* 0x000fe4000fffe0ff */
[----:B------:R-:W-:Y:S01]  /*6840*/  UIADD3 UR16, UP0, UPT, UR50, 0x880, URZ ;  /* 0x0000088032107890 */ /* 0x000fe2000ff1e0ff */
[----:B------:R-:W-:Y:S01]  /*6850*/  UMOV UR43, UR36 ;  /* 0x00000024002b7c82 */ /* 0x000fe20008000000 */
[----:B------:R-:W-:Y:S02]  /*6860*/  UIADD3 UR13, UPT, UPT, UR41, 0x20, URZ ;  /* 0x00000020290d7890 */ /* 0x000fe4000fffe0ff */
[----:B------:R-:W-:Y:S01]  /*6870*/  MOV R100, UR4 ;  /* 0x0000000400647c02 */ /* 0x000fe20008000f00 */
[----:B------:R-:W-:Y:S02]  /*6880*/  UIADD3.X UR17, UPT, UPT, URZ, UR51, URZ, UP0, !UPT ;  /* 0x00000033ff117290 */ /* 0x000fe400087fe4ff */
[----:B------:R-:W-:Y:S01]  /*6890*/  UIADD3 UR12, UPT, UPT, UR46, 0x1200, URZ ;  /* 0x000012002e0c7890 */ /* 0x000fe2000fffe0ff */
[----:B------:R-:W-:Y:S01]  /*68a0*/  R2UR UR40, R100 ;  /* 0x00000000642872ca */ /* 0x000fe200000e0000 */
[----:B------:R-:W-:Y:S01]  /*68b0*/  UMOV UR14, UR42 ;  /* 0x0000002a000e7c82 */ /* 0x000fe20008000000 */
[----:B------:R-:W-:Y:S01]  /*68c0*/  UMOV UR15, UR36 ;  /* 0x00000024000f7c82 */ /* 0x000fe20008000000 */
[----:B------:R-:W-:Y:S02]  /*68d0*/  UIADD3 UR9, UPT, UPT, UR41, 0x40, URZ ;  /* 0x0000004029097890 */ /* 0x000fe4000fffe0ff */
[----:B------:R-:W-:Y:S01]  /*68e0*/  UIADD3 UR8, UPT, UPT, UR46, 0x2200, URZ ;  /* 0x000022002e087890 */ /* 0x000fe2000fffe0ff */
[----:B------:R-:W-:Y:S01]  /*68f0*/  UMOV UR10, UR42 ;  /* 0x0000002a000a7c82 */ /* 0x000fe20008000000 */
[----:B------:R-:W-:Y:S01]  /*6900*/  UMOV UR11, UR36 ;  /* 0x00000024000b7c82 */ /* 0x000fe20008000000 */
[----:B------:R-:W-:Y:S02]  /*6910*/  UIADD3 UR5, UPT, UPT, UR41, 0x60, URZ ;  /* 0x0000006029057890 */ /* 0x000fe4000fffe0ff */
[----:B------:R-:W-:Y:S03]  /*6920*/  UIADD3 UR4, UPT, UPT, UR46, 0x3200, URZ ;  /* 0x000032002e047890 */ /* 0x000fe6000fffe0ff */
[----:B------:R4:W-:Y:S01]  /*6930*/  UTMASTG.3D [UR40], [UR16] ;  /* 0x00000028100073b5 */ /* 0x0009e20008010000 */
[----:B------:R-:W-:Y:S01]  /*6940*/  UMOV UR6, UR42 ;  /* 0x0000002a00067c82 */ /* 0x000fe20008000000 */
[----:B------:R-:W-:Y:S01]  /*6950*/  UMOV UR7, UR36 ;  /* 0x0000002400077c82 */ /* 0x000fe20008000000 */
[----:B------:R4:W-:Y:S01]  /*6960*/  UTMASTG.3D [UR12], [UR16] ;  /* 0x0000000c100073b5 */ /* 0x0009e20008010000 */
[----:B------:R4:W-:Y:S02]  /*6970*/  UTMASTG.3D [UR8], [UR16] ;  /* 0x00000008100073b5 */ /* 0x0009e40008010000 */
[----:B------:R4:W-:Y:S01]  /*6980*/  UTMASTG.3D [UR4], [UR16] ;  /* 0x00000004100073b5 */ /* 0x0009e20008010000 */
[----:B------:R0:W-:Y:S01]  /*6990*/  UTMACMDFLUSH ;  /* 0x00000000000079b7 */ /* 0x0001e20000000000 */
[----:B----4-:R-:W-:Y:S04]  /*69a0*/  DEPBAR.LE SB0, 0x1 ;  /* 0x000080400000791a */ /* 0x010fe80000000000 */
.L_x_96:
[----:B------:R-:W-:Y:S05]  /*69b0*/  BSYNC.RECONVERGENT B0 ;  /* 0x0000000000007941 */ /* 0x000fea0003800200 */
.L_x_95:
[----:B------:R-:W-:Y:S01]  /*69c0*/  BAR.SYNC.DEFER_BLOCKING 0x1, 0x80 ;  /* 0x0042000000007b1d */ /* 0x000fe20000010000 */
[----:B------:R-:W-:Y:S01]  /*69d0*/  ISETP.NE.AND P1, PT, R113, RZ, PT ;  /* 0x000000ff7100720c */ /* 0x000fe20003f25270 */
[----:B------:R-:W-:Y:S01]  /*69e0*/  UISETP.NE.AND UP0, UPT, UR47, URZ, UPT ;  /* 0x000000ff2f00728c */ /* 0x000fe2000bf05270 */
[----:B-1----:R-:W-:Y:S11]  /*69f0*/  LEA R3, R115, UR46, 0x3 ;  /* 0x0000002e73037c11 */ /* 0x002ff6000f8e18ff */
[----:B---3--:R-:W-:Y:S01]  /*6a00*/  @P1 SHF.L.U32 R4, R105, 0x1f, RZ ;  /* 0x0000001f69041819 */ /* 0x008fe200000006ff */
[----:B------:R-:W-:Y:S06]  /*6a10*/  BRA.U !UP0, `(.L_x_97) ;  /* 0x0000000108247547 */ /* 0x000fec000b800000 */
[----:B------:R-:W-:Y:S01]  /*6a20*/  IMAD.U32 R5, RZ, RZ, UR48 ;  /* 0x00000030ff057e24 */ /* 0x000fe2000f8e00ff */
[----:B------:R-:W-:Y:S01]  /*6a30*/  MOV R0, UR37 ;  /* 0x0000002500007c02 */ /* 0x000fe20008000f00 */
[----:B------:R-:W-:Y:S03]  /*6a40*/  UIADD3 UR48, UPT, UPT, UR48, 0x1, URZ ;  /* 0x0000000130307890 */ /* 0x000fe6000fffe0ff */
[----:B------:R-:W-:Y:S01]  /*6a50*/  @P1 LEA R5, R5, UR46, 0x3 ;  /* 0x0000002e05051c11 */ /* 0x000fe2000f8e18ff */
[----:B------:R-:W-:Y:S04]  /*6a60*/  UISETP.NE.AND UP0, UPT, UR48, 0x4, UPT ;  /* 0x000000043000788c */ /* 0x000fe8000bf05270 */
[----:B------:R-:W-:Y:S01]  /*6a70*/  @P1 VIADD R5, R5, 0x80 ;  /* 0x0000008005051836 */ /* 0x000fe20000000000 */
[----:B------:R-:W-:Y:S04]  /*6a80*/  USEL UR48, UR48, URZ, UP0 ;  /* 0x000000ff30307287 */ /* 0x000fe80008000000 */
[----:B------:R-:W-:Y:S04]  /*6a90*/  @P1 PRMT R0, R0, 0x654, R5 ;  /* 0x0000065400001816 */ /* 0x000fe80000000005 */
[----:B------:R1:W-:Y:S04]  /*6aa0*/  @P1 SYNCS.ARRIVE.TRANS64.RED.A1T0 RZ, [R0+URZ], RZ ;  /* 0x000000ff00ff19a7 */ /* 0x0003e800081004ff */
.L_x_97:
[----:B------:R-:W3:Y:S01]  /*6ab0*/  @P1 SYNCS.PHASECHK.TRANS64.TRYWAIT P0, [R3+URZ+0x60], R4 ;  /* 0x00006004030015a7 */ /* 0x000ee200080011ff */
[----:B------:R-:W-:Y:S01]  /*6ac0*/  BSSY B1, `(.L_x_98) ;  /* 0x0000033000017945 */ /* 0x000fe20003800000 */
[----:B---3--:R-:W-:Y:S03]  /*6ad0*/  @P1 SEL R116, RZ, 0x1, !P0 ;  /* 0x00000001ff741807 */ /* 0x008fe60004000000 */
[----:B------:R-:W-:Y:S05]  /*6ae0*/  @!P1 BRA `(.L_x_99) ;  /* 0x0000000000c09947 */ /* 0x000fea0003800000 */
[----:B------:R-:W-:Y:S01]  /*6af0*/  ISETP.NE.AND P0, PT, R116, RZ, PT ;  /* 0x000000ff7400720c */ /* 0x000fe20003f05270 */
[----:B------:R-:W-:Y:S01]  /*6b00*/  BSSY B0, `(.L_x_100) ;  /* 0x0000009000007945 */ /* 0x000fe20003800000 */
[----:B------:R-:W-:Y:S11]  /*6b10*/  ISETP.NE.AND P1, PT, R117, RZ, PT ;  /* 0x000000ff7500720c */ /* 0x000ff60003f25270 */
[----:B------:R-:W-:Y:S02]  /*6b20*/  @!UPT UIADD3 URZ, UPT, UPT, URZ, URZ, URZ ;  /* 0x000000fffffff290 */ /* 0x000fe4000fffe0ff */
[C---:B------:R-:W-:Y:S02]  /*6b30*/  @P1 IMAD R5, R115.reuse, 0x4000, R95 ;  /* 0x0000400073051824 */ /* 0x040fe400078e025f */
[----:B------:R-:W-:Y:S01]  /*6b40*/  @P1 IMAD R4, R115, 0x4000, R112 ;  /* 0x0000400073041824 */ /* 0x000fe200078e0270 */
[----:B------:R-:W-:Y:S06]  /*6b50*/  @P0 BRA `(.L_x_101) ;  /* 0x00000000000c0947 */ /* 0x000fec0003800000 */
[----:B-1----:R-:W-:Y:S04]  /*6b60*/  SHF.L.U32 R0, R105, 0x1f, RZ ;  /* 0x0000001f69007819 */ /* 0x002fe800000006ff */
[----:B------:R-:W1:Y:S02]  /*6b70*/  SYNCS.PHASECHK.TRANS64.TRYWAIT P0, [R3+URZ+0x60], R0 ;  /* 0x00006000030075a7 */ /* 0x000e6400080011ff */
[----:B-1----:R-:W-:Y:S05]  /*6b80*/  @!P0 BRA `(.L_x_102) ;  /* 0x00000034007c8947 */ /* 0x002fea0003800000 */
.L_x_101:
[----:B------:R-:W-:Y:S05]  /*6b90*/  BSYNC B0 ;  /* 0x0000000000007941 */ /* 0x000fea0003800000 */
.L_x_100:
[----:B------:R-:W-:Y:S11]  /*6ba0*/  ISETP.NE.AND P0, PT, R117, RZ, PT ;  /* 0x000000ff7500720c */ /* 0x000ff60003f05270 */
[----:B------:R-:W-:Y:S02]  /*6bb0*/  @!UPT UIADD3 URZ, UPT, UPT, URZ, URZ, URZ ;  /* 0x000000fffffff290 */ /* 0x000fe4000fffe0ff */
[----:B------:R3:W4:Y:S01]  /*6bc0*/  @P0 LDS R48, [R5+0x200] ;  /* 0x0002000005300984 */ /* 0x0007220000000800 */
[C---:B-1----:R-:W-:Y:S01]  /*6bd0*/  @P0 IMAD R0, R115.reuse, 0x4000, R99 ;  /* 0x0000400073000824 */ /* 0x042fe200078e0263 */
[C---:B------:R-:W-:Y:S01]  /*6be0*/  @P0 LEA R3, R115.reuse, R110, 0xe ;  /* 0x0000006e73030211 */ /* 0x040fe200078e70ff */
[----:B------:R-:W-:Y:S01]  /*6bf0*/  VIADD R115, R115, 0x1 ;  /* 0x0000000173737836 */ /* 0x000fe20000000000 */
[----:B------:R3:W1:Y:S04]  /*6c00*/  @P0 LDS R53, [R5+0x400] ;  /* 0x0004000005350984 */ /* 0x0006680000000800 */
        /* <DEDUP_REMOVED lines=14> */
[----:B------:R3:W1:Y:S04]  /*6cf0*/  @P0 LDS R51, [R0] ;  /* 0x0000000000330984 */ /* 0x0006680000000800 */
        /* <DEDUP_REMOVED lines=14> */
[----:B----4-:R3:W1:Y:S02]  /*6de0*/  @P0 LDS R80, [R3+0xe00] ;  /* 0x000e000003500984 */ /* 0x0106640000000800 */
.L_x_99:
[----:B------:R-:W-:Y:S05]  /*6df0*/  BSYNC B1 ;  /* 0x0000000000017941 */ /* 0x000fea0003800000 */
.L_x_98:
[----:B---3--:R-:W-:Y:S05]  /*6e00*/  VIADD R3, R47, 0x20 ;  /* 0x000000202f037836 */ /* 0x008fea0000000000 */
[----:B------:R-:W-:Y:S04]  /*6e10*/  SHF.R.U32.HI R3, RZ, 0x15, R3 ;  /* 0x00000015ff037819 */ /* 0x000fe80000011603 */
[----:B------:R-:W-:Y:S11]  /*6e20*/  LOP3.LUT P0, RZ, R3, 0x3, R98, 0x48, !PT ;  /* 0x0000000303ff7812 */ /* 0x000ff60007804862 */
[----:B------:R-:W-:Y:S02]  /*6e30*/  @!UPT UIADD3 URZ, UPT, UPT, URZ, URZ, URZ ;  /* 0x000000fffffff290 */ /* 0x000fe4000fffe0ff */
[----:B------:R-:W-:Y:S05]  /*6e40*/  @!P0 BRA `(.L_x_103) ;  /* 0x0000000000408947 */ /* 0x000fea0003800000 */
[----:B------:R-:W3:Y:S01]  /*6e50*/  LDCU.64 UR8, c[0x4][0x70] ;  /* 0x01000e00ff0877ac */ /* 0x000ee20008000a00 */
[----:B------:R-:W-:Y:S01]  /*6e60*/  MOV R15, 0x0 ;  /* 0x00000000000f7802 */ /* 0x000fe20000000f00 */
[----:B------:R-:W-:Y:S02]  /*6e70*/  HFMA2 R12, -RZ, RZ, 0, 5.9604644775390625e-08 ;  /* 0x00000001ff0c7431 */ /* 0x000fe400000001ff */
[----:B------:R-:W-:Y:S02]  /*6e80*/  IMAD.MOV.U32 R8, RZ, RZ, 0x192 ;  /* 0x00000192ff087424 */ /* 0x000fe400078e00ff */
[----:B------:R-:W-:Y:S01]  /*6e90*/  IMAD.MOV.U32 R13, RZ, RZ, RZ ;  /* 0x000000ffff0d7224 */ /* 0x000fe200078e00ff */
[----:B------:R-:W4:Y:S01]  /*6ea0*/  LDCU.64 UR6, c[0x4][0x78] ;  /* 0x01000f00ff0677ac */ /* 0x000f220008000a00 */
[----:B------:R-:W1:Y:S01]  /*6eb0*/  LDC.64 R14, c[0x4][R15] ;  /* 0x010000000f0e7b82 */ /* 0x000e620000000a00 */
[----:B------:R-:W5:Y:S01]  /*6ec0*/  LDCU.64 UR4, c[0x4][0x10] ;  /* 0x01000200ff0477ac */ /* 0x000f620008000a00 */
[----:B---3--:R-:W-:Y:S01]  /*6ed0*/  MOV R5, UR9 ;  /* 0x0000000900057c02 */ /* 0x008fe20008000f00 */
[----:B------:R-:W-:Y:S01]  /*6ee0*/  IMAD.U32 R4, RZ, RZ, UR8 ;  /* 0x00000008ff047e24 */ /* 0x000fe2000f8e00ff */
[----:B----4-:R-:W-:Y:S01]  /*6ef0*/  MOV R7, UR7 ;  /* 0x0000000700077c02 */ /* 0x010fe20008000f00 */
[----:B------:R-:W-:Y:S01]  /*6f00*/  IMAD.U32 R6, RZ, RZ, UR6 ;  /* 0x00000006ff067e24 */ /* 0x000fe2000f8e00ff */
[----:B-----5:R-:W-:Y:S01]  /*6f10*/  MOV R11, UR5 ;  /* 0x00000005000b7c02 */ /* 0x020fe20008000f00 */
[----:B------:R-:W-:Y:S02]  /*6f20*/  IMAD.U32 R10, RZ, RZ, UR4 ;  /* 0x00000004ff0a7e24 */ /* 0x000fe4000f8e00ff */
[----:B------:R-:W-:Y:S07]  /*6f30*/  LEPC R20, `(.L_x_103) ;  /* 0x000000001014794e */ /* 0x000fee0000000000 */
[----:B-12---:R-:W-:Y:S05]  /*6f40*/  CALL.ABS.NOINC R14 ;  /* 0x000000000e007343 */ /* 0x006fea0003c00000 */
.L_x_103:
[----:B------:R-:W-:Y:S05]  /*6f50*/  WARPSYNC.ALL ;  /* 0x0000000000007948 */ /* 0x000fea0003800000 */
[----:B------:R-:W-:Y:S01]  /*6f60*/  R2UR UR4, R47 ;  /* 0x000000002f0472ca */ /* 0x000fe200000e0000 */
[----:B------:R-:W-:Y:S01]  /*6f70*/  BSSY.RECONVERGENT B0, `(.L_x_104) ;  /* 0x000008b000007945 */ /* 0x000fe20003800200 */
[----:B------:R-:W-:Y:S02]  /*6f80*/  ISETP.NE.AND P6, PT, R113, RZ, PT ;  /* 0x000000ff7100720c */ /* 0x000fe40003fc5270 */
[----:B------:R-:W-:Y:S02]  /*6f90*/  ISETP.NE.AND P0, PT, R107, RZ, PT ;  /* 0x000000ff6b00720c */ /* 0x000fe40003f05270 */
[----:B------:R-:W-:Y:S02]  /*6fa0*/  MOV R3, UR48 ;  /* 0x0000003000037c02 */ /* 0x000fe40008000f00 */
[----:B-1----:R-:W-:Y:S05]  /*6fb0*/  MOV R0, UR37 ;  /* 0x0000002500007c02 */ /* 0x002fea0008000f00 */
[----:B------:R-:W1:Y:S02]  /*6fc0*/  LDTM.x32 R4, tmem[UR4+0x20] ;  /* 0x00002004000479ee */ /* 0x000e6400082c0000 */
[----:B------:R-:W-:Y:S02]  /*6fd0*/  @P6 LEA R3, R3, UR46, 0x3 ;  /* 0x0000002e03036c11 */ /* 0x000fe4000f8e18ff */
[----:B------:R-:W-:Y:S02]  /*6fe0*/  @P6 SHF.L.U32 R118, R105, 0x1f, RZ ;  /* 0x0000001f69766819 */ /* 0x000fe400000006ff */
[----:B------:R-:W-:Y:S04]  /*6ff0*/  @P6 IADD3 R3, PT, PT, R3, 0x80, RZ ;  /* 0x0000008003036810 */ /* 0x000fe80007ffe0ff */
[----:B------:R-:W-:Y:S02]  /*7000*/  @P6 PRMT R0, R0, 0x654, R3 ;  /* 0x0000065400006816 */ /* 0x000fe40000000003 */
[----:B------:R-:W-:Y:S01]  /*7010*/  LEA R3, R115, UR46, 0x3 ;  /* 0x0000002e73037c11 */ /* 0x000fe2000f8e18ff */
[C---:B-1----:R-:W-:Y:S01]  /*7020*/  FMUL R4, R46.reuse, R4 ;  /* 0x000000042e047220 */ /* 0x042fe20000400000 */
        /* <DEDUP_REMOVED lines=100> */
[----:B---3--:R-:W3:Y:S02]  /*7670*/  FENCE.VIEW.ASYNC.S ;  /* 0x00000000000073c6 */ /* 0x008ee40000000000 */
[----:B---3--:R-:W-:Y:S06]  /*7680*/  BAR.SYNC.DEFER_BLOCKING 0x1, 0x80 ;  /* 0x0042000000007b1d */ /* 0x008fec0000010000 */
[----:B------:R-:W-:Y:S05]  /*7690*/  @P0 BRA `(.L_x_105) ;  /* 0x0000000000600947 */ /* 0x000fea0003800000 */
[----:B------:R-:W-:Y:S02]  /*76a0*/  UIADD3 UR20, UP0, UPT, UR50, 0x880, URZ ;  /* 0x0000088032147890 */ /* 0x000fe4000ff1e0ff */
[----:B------:R-:W-:Y:S02]  /*76b0*/  UIADD3 UR14, UPT, UPT, UR42, 0x20, URZ ;  /* 0x000000202a0e7890 */ /* 0x000fe4000fffe0ff */
[----:B------:R-:W-:Y:S02]  /*76c0*/  UIADD3 UR12, UPT, UPT, UR46, 0x4200, URZ ;  /* 0x000042002e0c7890 */ /* 0x000fe4000fffe0ff */
[----:B------:R-:W-:Y:S01]  /*76d0*/  UIADD3.X UR21, UPT, UPT, URZ, UR51, URZ, UP0, !UPT ;  /* 0x00000033ff157290 */ /* 0x000fe200087fe4ff */
[----:B------:R-:W-:Y:S01]  /*76e0*/  UMOV UR13, UR41 ;  /* 0x00000029000d7c82 */ /* 0x000fe20008000000 */
[----:B------:R-:W-:Y:S01]  /*76f0*/  UMOV UR15, UR36 ;  /* 0x00000024000f7c82 */ /* 0x000fe20008000000 */
[----:B------:R-:W-:Y:S02]  /*7700*/  UIADD3 UR17, UPT, UPT, UR41, 0x20, URZ ;  /* 0x0000002029117890 */ /* 0x000fe4000fffe0ff */
[----:B------:R-:W-:Y:S01]  /*7710*/  UIADD3 UR16, UPT, UPT, UR46, 0x5200, URZ ;  /* 0x000052002e107890 */ /* 0x000fe2000fffe0ff */
[----:B------:R-:W-:Y:S03]  /*7720*/  UMOV UR19, UR36 ;  /* 0x0000002400137c82 */ /* 0x000fe60008000000 */
[----:B------:R3:W-:Y:S01]  /*7730*/  UTMASTG.3D [UR12], [UR20] ;  /* 0x0000000c140073b5 */ /* 0x0007e20008010000 */
[----:B------:R-:W-:Y:S01]  /*7740*/  UMOV UR18, UR14 ;  /* 0x0000000e00127c82 */ /* 0x000fe20008000000 */
[----:B------:R-:W-:Y:S02]  /*7750*/  UIADD3 UR9, UPT, UPT, UR41, 0x40, URZ ;  /* 0x0000004029097890 */ /* 0x000fe4000fffe0ff */
[----:B------:R-:W-:Y:S01]  /*7760*/  UIADD3 UR8, UPT, UPT, UR46, 0x6200, URZ ;  /* 0x000062002e087890 */ /* 0x000fe2000fffe0ff */
[----:B------:R-:W-:Y:S01]  /*7770*/  UMOV UR11, UR36 ;  /* 0x00000024000b7c82 */ /* 0x000fe20008000000 */
[----:B------:R-:W-:Y:S01]  /*7780*/  UMOV UR10, UR14 ;  /* 0x0000000e000a7c82 */ /* 0x000fe20008000000 */
[----:B------:R3:W-:Y:S01]  /*7790*/  UTMASTG.3D [UR16], [UR20] ;  /* 0x00000010140073b5 */ /* 0x0007e20008010000 */
[----:B------:R-:W-:Y:S02]  /*77a0*/  UIADD3 UR5, UPT, UPT, UR41, 0x60, URZ ;  /* 0x0000006029057890 */ /* 0x000fe4000fffe0ff */
[----:B------:R-:W-:Y:S01]  /*77b0*/  UIADD3 UR4, UPT, UPT, UR46, 0x7200, URZ ;  /* 0x000072002e047890 */ /* 0x000fe2000fffe0ff */
[----:B------:R-:W-:Y:S01]  /*77c0*/  UMOV UR7, UR36 ;  /* 0x0000002400077c82 */ /* 0x000fe20008000000 */
[----:B------:R-:W-:Y:S01]  /*77d0*/  UMOV UR6, UR14 ;  /* 0x0000000e00067c82 */ /* 0x000fe20008000000 */
[----:B------:R3:W-:Y:S06]  /*77e0*/  UTMASTG.3D [UR8], [UR20] ;  /* 0x00000008140073b5 */ /* 0x0007ec0008010000 */
[----:B------:R3:W-:Y:S01]  /*77f0*/  UTMASTG.3D [UR4], [UR20] ;  /* 0x00000004140073b5 */ /* 0x0007e20008010000 */
[----:B------:R0:W-:Y:S01]  /*7800*/  UTMACMDFLUSH ;  /* 0x00000000000079b7 */ /* 0x0001e20000000000 */
[----:B---3--:R-:W-:Y:S04]  /*7810*/  DEPBAR.LE SB0, 0x1 ;  /* 0x000080400000791a */ /* 0x008fe80000000000 */
.L_x_105:
[----:B------:R-:W-:Y:S05]  /*7820*/  BSYNC.RECONVERGENT B0 ;  /* 0x0000000000007941 */ /* 0x000fea0003800200 */
.L_x_104:
[----:B------:R-:W-:Y:S01]  /*7830*/  BAR.SYNC.DEFER_BLOCKING 0x1, 0x80 ;  /* 0x0042000000007b1d */ /* 0x000fe20000010000 */
[----:B------:R-:W-:Y:S04]  /*7840*/  UIADD3 UR40, UPT, UPT, UR48, 0x1, URZ ;  /* 0x0000000130287890 */ /* 0x000fe8000fffe0ff */
[----:B------:R-:W-:Y:S04]  /*7850*/  UISETP.NE.AND UP0, UPT, UR40, 0x4, UPT ;  /* 0x000000042800788c */ /* 0x000fe8000bf05270 */
[----:B------:R-:W-:Y:S01]  /*7860*/  USEL UR40, UR40, URZ, UP0 ;  /* 0x000000ff28287287 */ /* 0x000fe20008000000 */
[----:B------:R3:W-:Y:S01]  /*7870*/  @P6 SYNCS.ARRIVE.TRANS64.RED.A1T0 RZ, [R0+URZ], RZ ;  /* 0x000000ff00ff69a7 */ /* 0x0007e200081004ff */
[----:B------:R-:W-:Y:S01]  /*7880*/  BSSY B1, `(.L_x_106) ;  /* 0x0000034000017945 */ /* 0x000fe20003800000 */
[----:B------:R-:W4:Y:S02]  /*7890*/  @P6 SYNCS.PHASECHK.TRANS64.TRYWAIT P0, [R3+URZ+0x60], R118 ;  /* 0x00006076030065a7 */ /* 0x000f2400080011ff */
[----:B----4-:R-:W-:Y:S01]  /*78a0*/  @P6 SEL R116, RZ, 0x1, !P0 ;  /* 0x00000001ff746807 */ /* 0x010fe20004000000 */
[----:B---3--:R-:W-:Y:S06]  /*78b0*/  @!P6 BRA `(.L_x_107) ;  /* 0x0000000000c0e947 */ /* 0x008fec0003800000 */
[----:B------:R-:W-:Y:S01]  /*78c0*/  ISETP.NE.AND P0, PT, R116, RZ, PT ;  /* 0x000000ff7400720c */ /* 0x000fe20003f05270 */
[----:B------:R-:W-:Y:S01]  /*78d0*/  BSSY B0, `(.L_x_108) ;  /* 0x0000009000007945 */ /* 0x000fe20003800000 */
[----:B------:R-:W-:Y:S11]  /*78e0*/  ISETP.NE.AND P1, PT, R117, RZ, PT ;  /* 0x000000ff7500720c */ /* 0x000ff60003f25270 */
[----:B------:R-:W-:Y:S02]  /*78f0*/  @!UPT UIADD3 URZ, UPT, UPT, URZ, URZ, URZ ;  /* 0x000000fffffff290 */ /* 0x000fe4000fffe0ff */
[C---:B-1----:R-:W-:Y:S02]  /*7900*/  @P1 IMAD R4, R115.reuse, 0x4000, R95 ;  /* 0x0000400073041824 */ /* 0x042fe400078e025f */
[----:B------:R-:W-:Y:S01]  /*7910*/  @P1 IMAD R0, R115, 0x4000, R112 ;  /* 0x0000400073001824 */ /* 0x000fe200078e0270 */
[----:B------:R-:W-:Y:S06]  /*7920*/  @P0 BRA `(.L_x_109) ;  /* 0x00000000000c0947 */ /* 0x000fec0003800000 */
[----:B------:R-:W-:Y:S04]  /*7930*/  SHF.L.U32 R6, R105, 0x1f, RZ ;  /* 0x0000001f69067819 */ /* 0x000fe800000006ff */
[----:B------:R-:W1:Y:S02]  /*7940*/  SYNCS.PHASECHK.TRANS64.TRYWAIT P0, [R3+URZ+0x60], R6 ;  /* 0x00006006030075a7 */ /* 0x000e6400080011ff */
[----:B-1----:R-:W-:Y:S05]  /*7950*/  @!P0 BRA `(.L_x_110) ;  /* 0x00000028001c8947 */ /* 0x002fea0003800000 */
.L_x_109:
[----:B------:R-:W-:Y:S05]  /*7960*/  BSYNC B0 ;  /* 0x0000000000007941 */ /* 0x000fea0003800000 */
.L_x_108:
        /* <DEDUP_REMOVED lines=37> */
.L_x_107:
[----:B------:R-:W-:Y:S05]  /*7bc0*/  BSYNC B1 ;  /* 0x0000000000017941 */ /* 0x000fea0003800000 */
.L_x_106:
[----:B---3--:R-:W-:Y:S05]  /*7bd0*/  VIADD R3, R47, 0x40 ;  /* 0x000000402f037836 */ /* 0x008fea0000000000 */
[----:B------:R-:W-:Y:S04]  /*7be0*/  SHF.R.U32.HI R3, RZ, 0x15, R3 ;  /* 0x00000015ff037819 */ /* 0x000fe80000011603 */
[----:B------:R-:W-:Y:S11]  /*7bf0*/  LOP3.LUT P0, RZ, R3, 0x3, R98, 0x48, !PT ;  /* 0x0000000303ff7812 */ /* 0x000ff60007804862 */
[----:B------:R-:W-:Y:S02]  /*7c00*/  @!UPT UIADD3 URZ, UPT, UPT, URZ, URZ, URZ ;  /* 0x000000fffffff290 */ /* 0x000fe4000fffe0ff */
[----:B------:R-:W-:Y:S05]  /*7c10*/  @!P0 BRA `(.L_x_111) ;  /* 0x0000000000408947 */ /* 0x000fea0003800000 */
[----:B------:R-:W3:Y:S01]  /*7c20*/  LDCU.64 UR8, c[0x4][0x70] ;  /* 0x01000e00ff0877ac */ /* 0x000ee20008000a00 */
[----:B-1----:R-:W-:Y:S01]  /*7c30*/  MOV R15, 0x0 ;  /* 0x00000000000f7802 */ /* 0x002fe20000000f00 */
[----:B------:R-:W-:Y:S02]  /*7c40*/  HFMA2 R12, -RZ, RZ, 0, 5.9604644775390625e-08 ;  /* 0x00000001ff0c7431 */ /* 0x000fe400000001ff */
[----:B------:R-:W-:Y:S02]  /*7c50*/  IMAD.MOV.U32 R8, RZ, RZ, 0x192 ;  /* 0x00000192ff087424 */ /* 0x000fe400078e00ff */
[----:B------:R-:W-:Y:S01]  /*7c60*/  IMAD.MOV.U32 R13, RZ, RZ, RZ ;  /* 0x000000ffff0d7224 */ /* 0x000fe200078e00ff */
[----:B------:R-:W1:Y:S01]  /*7c70*/  LDCU.64 UR6, c[0x4][0x78] ;  /* 0x01000f00ff0677ac */ /* 0x000e620008000a00 */
[----:B------:R-:W4:Y:S01]  /*7c80*/  LDC.64 R14, c[0x4][R15] ;  /* 0x010000000f0e7b82 */ /* 0x000f220000000a00 */
[----:B------:R-:W5:Y:S01]  /*7c90*/  LDCU.64 UR4, c[0x4][0x10] ;  /* 0x01000200ff0477ac */ /* 0x000f620008000a00 */
[----:B---3--:R-:W-:Y:S01]  /*7ca0*/  MOV R5, UR9 ;  /* 0x0000000900057c02 */ /* 0x008fe20008000f00 */
[----:B------:R-:W-:Y:S01]  /*7cb0*/  IMAD.U32 R4, RZ, RZ, UR8 ;  /* 0x00000008ff047e24 */ /* 0x000fe2000f8e00ff */
[----:B-1----:R-:W-:Y:S01]  /*7cc0*/  MOV R7, UR7 ;  /* 0x0000000700077c02 */ /* 0x002fe20008000f00 */
[----:B------:R-:W-:Y:S01]  /*7cd0*/  IMAD.U32 R6, RZ, RZ, UR6 ;  /* 0x00000006ff067e24 */ /* 0x000fe2000f8e00ff */
[----:B-----5:R-:W-:Y:S01]  /*7ce0*/  MOV R11, UR5 ;  /* 0x00000005000b7c02 */ /* 0x020fe20008000f00 */
[----:B------:R-:W-:Y:S02]  /*7cf0*/  IMAD.U32 R10, RZ, RZ, UR4 ;  /* 0x00000004ff0a7e24 */ /* 0x000fe4000f8e00ff */
[----:B------:R-:W-:Y:S07]  /*7d00*/  LEPC R20, `(.L_x_111) ;  /* 0x000000001014794e */ /* 0x000fee0000000000 */
[----:B--2-4-:R-:W-:Y:S05]  /*7d10*/  CALL.ABS.NOINC R14 ;  /* 0x000000000e007343 */ /* 0x014fea0003c00000 */
.L_x_111:
[----:B------:R-:W-:Y:S05]  /*7d20*/  WARPSYNC.ALL ;  /* 0x0000000000007948 */ /* 0x000fea0003800000 */
[----:B------:R-:W-:Y:S01]  /*7d30*/  R2UR UR4, R47 ;  /* 0x000000002f0472ca */ /* 0x000fe200000e0000 */
[----:B------:R-:W-:Y:S01]  /*7d40*/  BSSY.RECONVERGENT B0, `(.L_x_112) ;  /* 0x000008b000007945 */ /* 0x000fe20003800200 */
[----:B------:R-:W-:Y:S02]  /*7d50*/  ISETP.NE.AND P6, PT, R113, RZ, PT ;  /* 0x000000ff7100720c */ /* 0x000fe40003fc5270 */
[----:B------:R-:W-:Y:S02]  /*7d60*/  ISETP.NE.AND P0, PT, R107, RZ, PT ;  /* 0x000000ff6b00720c */ /* 0x000fe40003f05270 */
[----:B------:R-:W-:Y:S02]  /*7d70*/  MOV R3, UR40 ;  /* 0x0000002800037c02 */ /* 0x000fe40008000f00 */
[----:B------:R-:W-:Y:S02]  /*7d80*/  MOV R0, UR37 ;  /* 0x0000002500007c02 */ /* 0x000fe40008000f00 */
[----:B------:R-:W-:Y:S03]  /*7d90*/  LEA R118, R115, UR46, 0x3 ;  /* 0x0000002e73767c11 */ /* 0x000fe6000f8e18ff */
[----:B-1----:R-:W1:Y:S02]  /*7da0*/  LDTM.x32 R4, tmem[UR4+0x40] ;  /* 0x00004004000479ee */ /* 0x002e6400082c0000 */
[----:B------:R-:W-:Y:S04]  /*7db0*/  @P6 LEA R3, R3, UR46, 0x3 ;  /* 0x0000002e03036c11 */ /* 0x000fe8000f8e18ff */
[----:B------:R-:W-:Y:S04]  /*7dc0*/  @P6 IADD3 R3, PT, PT, R3, 0x80, RZ ;  /* 0x0000008003036810 */ /* 0x000fe80007ffe0ff */
[----:B------:R-:W-:Y:S02]  /*7dd0*/  @P6 PRMT R0, R0, 0x654, R3 ;  /* 0x0000065400006816 */ /* 0x000fe40000000003 */
[----:B------:R-:W-:Y:S01]  /*7de0*/  @P6 SHF.L.U32 R3, R105, 0x1f, RZ ;  /* 0x0000001f69036819 */ /* 0x000fe200000006ff */
        /* <DEDUP_REMOVED lines=128> */
.L_x_113:
[----:B------:R-:W-:Y:S05]  /*85f0*/  BSYNC.RECONVERGENT B0 ;  /* 0x0000000000007941 */ /* 0x000fea0003800200 */
.L_x_112:
        /* <DEDUP_REMOVED lines=19> */
.L_x_117:
[----:B------:R-:W-:Y:S05]  /*8730*/  BSYNC B0 ;  /* 0x0000000000007941 */ /* 0x000fea0003800000 */
.L_x_116:
[----:B------:R-:W-:Y:S11]  /*8740*/  ISETP.NE.AND P0, PT, R117, RZ, PT ;  /* 0x000000ff7500720c */ /* 0x000ff60003f05270 */
[----:B------:R-:W-:Y:S02]  /*8750*/  @!UPT UIADD3 URZ, UPT, UPT, URZ, URZ, URZ ;  /* 0x000000fffffff290 */ /* 0x000fe4000fffe0ff */
[----:B------:R3:W4:Y:S01]  /*8760*/  @P0 LDS R48, [R4+0x200] ;  /* 0x0002000004300984 */ /* 0x0007220000000800 */
[C---:B-1----:R-:W-:Y:S01]  /*8770*/  @P0 IMAD R3, R115.reuse, 0x4000, R99 ;  /* 0x0000400073030824 */ /* 0x042fe200078e0263 */
[----:B------:R-:W-:Y:S02]  /*8780*/  @P0 LEA R115, R115, R110, 0xe ;  /* 0x0000006e73730211 */ /* 0x000fe400078e70ff */
        /* <DEDUP_REMOVED lines=31> */
.L_x_115:
[----:B------:R-:W-:Y:S05]  /*8980*/  BSYNC B1 ;  /* 0x0000000000017941 */ /* 0x000fea0003800000 */
.L_x_114:
        /* <DEDUP_REMOVED lines=21> */
.L_x_119:
[----:B------:R-:W-:Y:S01]  /*8ae0*/  ISETP.NE.AND P0, PT, R107, RZ, PT ;  /* 0x000000ff6b00720c */ /* 0x000fe20003f05270 */
[----:B------:R-:W-:Y:S05]  /*8af0*/  WARPSYNC.ALL ;  /* 0x0000000000007948 */ /* 0x000fea0003800000 */
[----:B------:R-:W-:Y:S01]  /*8b00*/  R2UR UR4, R47 ;  /* 0x000000002f0472ca */ /* 0x000fe200000e0000 */
[----:B------:R-:W-:Y:S01]  /*8b10*/  BSSY.RECONVERGENT B0, `(.L_x_120) ;  /* 0x0000087000007945 */ /* 0x000fe20003800200 */
[----:B------:R-:W-:Y:S11]  /*8b20*/  R2UR UR5, R114 ;  /* 0x00000000720572ca */ /* 0x000ff600000e0000 */
[----:B-1----:R-:W1:Y:S01]  /*8b30*/  LDTM.x32 R4, tmem[UR4+0x60] ;  /* 0x00006004000479ee */ /* 0x002e6200082c0000 */
[----:B------:R-:W-:Y:S01]  /*8b40*/  NOP ;  /* 0x0000000000007918 */ /* 0x000fe20000000000 */
[----:B------:R-:W-:Y:S04]  /*8b50*/  UIADD3 UR5, UPT, UPT, UR5, 0xe0, URZ ;  /* 0x000000e005057890 */ /* 0x000fe8000fffe0ff */
[----:B------:R-:W-:Y:S09]  /*8b60*/  UPRMT UR5, UR37, 0x654, UR5 ;  /* 0x0000065425057896 */ /* 0x000ff20008000005 */
[----:B-1----:R-:W-:Y:S01]  /*8b70*/  SYNCS.ARRIVE.TRANS64.RED.A1T0 RZ, [UR5], RZ ;  /* 0x000000ffffff79a7 */ /* 0x002fe20008100405 */
[C---:B------:R-:W-:Y:S01]  /*8b80*/  FMUL R4, R46.reuse, R4 ;  /* 0x000000042e047220 */ /* 0x040fe20000400000 */
        /* <DEDUP_REMOVED lines=127> */
.L_x_121:
[----:B------:R-:W-:Y:S05]  /*9380*/  BSYNC.RECONVERGENT B0 ;  /* 0x0000000000007941 */ /* 0x000fea0003800200 */
.L_x_120:
[----:B------:R-:W-:Y:S01]  /*9390*/  BAR.SYNC.DEFER_BLOCKING 0x1, 0x80 ;  /* 0x0042000000007b1d */ /* 0x000fe20000010000 */
[----:B------:R-:W-:Y:S01]  /*93a0*/  UISETP.NE.AND UP0, UPT, UR47, -0x4, UPT ;  /* 0xfffffffc2f00788c */ /* 0x000fe2000bf05270 */
[----:B------:R-:W-:Y:S08]  /*93b0*/  IADD3 R0, PT, PT, R44, 0x1, RZ ;  /* 0x000000012c007810 */ /* 0x000ff00007ffe0ff */
[----:B------:R-:W-:Y:S05]  /*93c0*/  BRA.U !UP0, `(.L_x_122) ;  /* 0x0000000108287547 */ /* 0x000fea000b800000 */
[----:B------:R-:W-:Y:S01]  /*93d0*/  ISETP.NE.AND P0, PT, R113, RZ, PT ;  /* 0x000000ff7100720c */ /* 0x000fe20003f05270 */
[----:B-1----:R-:W-:Y:S01]  /*93e0*/  IMAD.U32 R4, RZ, RZ, UR48 ;  /* 0x00000030ff047e24 */ /* 0x002fe2000f8e00ff */
[----:B------:R-:W-:Y:S01]  /*93f0*/  UIADD3 UR48, UPT, UPT, UR48, 0x1, URZ ;  /* 0x0000000130307890 */ /* 0x000fe2000fffe0ff */
[----:B------:R-:W-:Y:S03]  /*9400*/  IMAD.U32 R3, RZ, RZ, UR37 ;  /* 0x00000025ff037e24 */ /* 0x000fe6000f8e00ff */
[----:B------:R-:W-:Y:S04]  /*9410*/  UISETP.NE.AND UP0, UPT, UR48, 0x4, UPT ;  /* 0x000000043000788c */ /* 0x000fe8000bf05270 */
[----:B------:R-:W-:Y:S03]  /*9420*/  USEL UR48, UR48, URZ, UP0 ;  /* 0x000000ff30307287 */ /* 0x000fe60008000000 */
[----:B------:R-:W-:Y:S05]  /*9430*/  @P0 LEA R4, R4, UR46, 0x3 ;  /* 0x0000002e04040c11 */ /* 0x000fea000f8e18ff */
[----:B------:R-:W-:Y:S05]  /*9440*/  @P0 VIADD R4, R4, 0x80 ;  /* 0x0000008004040836 */ /* 0x000fea0000000000 */
[----:B------:R-:W-:Y:S04]  /*9450*/  @P0 PRMT R3, R3, 0x654, R4 ;  /* 0x0000065403030816 */ /* 0x000fe80000000004 */
[----:B------:R3:W-:Y:S03]  /*9460*/  @P0 SYNCS.ARRIVE.TRANS64.RED.A1T0 RZ, [R3+URZ], RZ ;  /* 0x000000ff03ff09a7 */ /* 0x0007e600081004ff */
.L_x_122:
[----:B------:R-:W-:Y:S01]  /*9470*/  ISETP.NE.AND P2, PT, R108, RZ, PT ;  /* 0x000000ff6c00720c */ /* 0x000fe20003f45270 */
[----:B---3--:R-:W-:Y:S01]  /*9480*/  IMAD.IADD R3, R43, 0x1, R92 ;  /* 0x000000012b037824 */ /* 0x008fe200078e025c */
[----:B------:R-:W-:Y:S01]  /*9490*/  ISETP.NE.AND P0, PT, R111, 0x2, PT ;  /* 0x000000026f00780c */ /* 0x000fe20003f05270 */
[----:B------:R-:W-:Y:S01]  /*94a0*/  UIADD3 UR47, UPT, UPT, UR47, 0x4, URZ ;  /* 0x000000042f2f7890 */ /* 0x000fe2000fffe0ff */
[----:B------:R-:W-:Y:S01]  /*94b0*/  ISETP.NE.AND P1, PT, R0, 0x2, PT ;  /* 0x000000020000780c */ /* 0x000fe20003f25270 */
[----:B-1----:R-:W-:Y:S01]  /*94c0*/  IMAD.IADD R20, R41, 0x1, R81 ;  /* 0x0000000129147824 */ /* 0x002fe200078e0251 */
[----:B------:R-:W-:Y:S02]  /*94d0*/  R2UR UR11, R3 ;  /* 0x00000000030b72ca */ /* 0x000fe400000e0000 */
[----:B------:R-:W-:Y:S02]  /*94e0*/  SEL R4, RZ, 0x1, P0 ;  /* 0x00000001ff047807 */ /* 0x000fe40000000000 */
[----:B------:R-:W-:Y:S02]  /*94f0*/  SEL R3, RZ, 0x1, P1 ;  /* 0x00000001ff037807 */ /* 0x000fe40000800000 */
[----:B------:R-:W-:Y:S02]  /*9500*/  LOP3.LUT R103, R103, R4, RZ, 0x3c, !PT ;  /* 0x0000000467677212 */ /* 0x000fe400078e3cff */
[----:B------:R-:W-:Y:S02]  /*9510*/  @P2 R2UR UR36, R102 ;  /* 0x00000000662422ca */ /* 0x000fe400000e0000 */
[----:B------:R-:W-:Y:S02]  /*9520*/  LOP3.LUT R104, R104, R3, RZ, 0x3c, !PT ;  /* 0x0000000368687212 */ /* 0x000fe400078e3cff */
[----:B------:R-:W-:Y:S02]  /*9530*/  SEL R111, R111, RZ, P0 ;  /* 0x000000ff6f6f7207 */ /* 0x000fe40000000000 */
[----:B------:R-:W-:Y:S01]  /*9540*/  SEL R44, R0, RZ, P1 ;  /* 0x000000ff002c7207 */ /* 0x000fe20000800000 */
[----:B------:R-:W-:Y:S08]  /*9550*/  @P2 BRA `(.L_x_123) ;  /* 0xffffffb800a02947 */ /* 0x000ff0000383ffff */
[----:B------:R-:W1:Y:S01]  /*9560*/  LDCU.64 UR6, c[0x0][0xa88] ;  /* 0x00015100ff0677ac */ /* 0x000e620008000a00 */
[----:B------:R-:W3:Y:S01]  /*9570*/  LDCU.64 UR4, c[0x0][0xa90] ;  /* 0x00015200ff0477ac */ /* 0x000ee20008000a00 */
[----:B-1----:R-:W-:Y:S02]  /*9580*/  ISETP.NE.U32.AND P2, PT, RZ, UR6, PT ;  /* 0x00000006ff007c0c */ /* 0x002fe4000bf45070 */
[----:B---3--:R-:W-:Y:S02]  /*9590*/  ISETP.NE.U32.AND P1, PT, RZ, UR4, PT ;  /* 0x00000004ff007c0c */ /* 0x008fe4000bf25070 */
[----:B------:R-:W-:Y:S02]  /*95a0*/  ISETP.NE.AND.EX P2, PT, RZ, UR7, PT, P2 ;  /* 0x00000007ff007c0c */ /* 0x000fe4000bf45320 */
[----:B------:R-:W-:-:S13]  /*95b0*/  ISETP.NE.AND.EX P0, PT, RZ, UR5, PT, P1 ;  /* 0x00000005ff007c0c */ /* 0x000fda000bf05310 */
[----:B------:R-:W-:Y:S05]  /*95c0*/  @P2 BRA P0, `(.L_x_124) ;  /* 0x00000000003c2947 */ /* 0x000fea0000000000 */
[----:B------:R-:W-:-:S13]  /*95d0*/  ISETP.NE.AND.EX P1, PT, RZ, UR5, PT, P1 ;  /* 0x00000005ff007c0c */ /* 0x000fda000bf25310 */
[----:B------:R-:W-:Y:S05]  /*95e0*/  @P1 BRA `(.L_x_125) ;  /* 0x00000000000c1947 */ /* 0x000fea0003800000 */
[----:B------:R-:W-:-:S13]  /*95f0*/  FSETP.NEU.AND P0, PT, R49, RZ, PT ;  /* 0x000000ff3100720b */ /* 0x000fda0003f0d000 */
[----:B------:R-:W-:Y:S05]  /*9600*/  @!P0 EXIT ;  /* 0x000000000000894d */ /* 0x000fea0003800000 */
[----:B------:R-:W-:Y:S05]  /*9610*/  BRA `(.L_x_124) ;  /* 0x0000000000287947 */ /* 0x000fea0003800000 */
.L_x_125:
[----:B------:R-:W-:Y:S01]  /*9620*/  ISETP.NE.AND P0, PT, R109, RZ, PT ;  /* 0x000000ff6d00720c */ /* 0x000fe20003f05270 */
[----:B------:R-:W-:-:S12]  /*9630*/  BSSY.RECONVERGENT B0, `(.L_x_124) ;  /* 0x0000008000007945 */ /* 0x000fd80003800200 */
[----:B------:R-:W-:Y:S05]  /*9640*/  @P0 BRA `(.L_x_126) ;  /* 0x0000000000100947 */ /* 0x000fea0003800000 */
[----:B------:R-:W-:-:S04]  /*9650*/  ISETP.NE.U32.AND P0, PT, RZ, UR6, PT ;  /* 0x00000006ff007c0c */ /* 0x000fc8000bf05070 */
[----:B------:R-:W-:-:S13]  /*9660*/  ISETP.NE.AND.EX P0, PT, RZ, UR7, PT, P0 ;  /* 0x00000007ff007c0c */ /* 0x000fda000bf05300 */
[----:B------:R-:W-:Y:S05]  /*9670*/  @!P0 EXIT ;  /* 0x000000000000894d */ /* 0x000fea0003800000 */
[----:B------:R-:W-:Y:S05]  /*9680*/  BRA `(.L_x_127) ;  /* 0x0000000000087947 */ /* 0x000fea0003800000 */
.L_x_126:
[----:B------:R-:W-:-:S13]  /*9690*/  FSETP.NEU.AND P0, PT, R49, RZ, PT ;  /* 0x000000ff3100720b */ /* 0x000fda0003f0d000 */
[----:B------:R-:W-:Y:S05]  /*96a0*/  @!P0 EXIT ;  /* 0x000000000000894d */ /* 0x000fea0003800000 */
.L_x_127:
[----:B------:R-:W-:Y:S05]  /*96b0*/  BSYNC.RECONVERGENT B0 ;  /* 0x0000000000007941 */ /* 0x000fea0003800200 */
.L_x_124:
[----:B------:R-:W-:Y:S01]  /*96c0*/  ULEA UR4, UR48, UR46, 0x3 ;  /* 0x0000002e30047291 */ /* 0x000fe2000f8e18ff */
[----:B------:R-:W-:-:S04]  /*96d0*/  DEPBAR.LE SB0, 0x0 ;  /* 0x000080000000791a */ /* 0x000fc80000000000 */
[----:B------:R-:W-:-:S04]  /*96e0*/  UIADD3 UR4, UPT, UPT, UR4, 0x80, URZ ;  /* 0x0000008004047890 */ /* 0x000fc8000fffe0ff */
[----:B------:R-:W-:-:S09]  /*96f0*/  UPRMT UR4, UR37, 0x654, UR4 ;  /* 0x0000065425047896 */ /* 0x000fd20008000004 */
[----:B------:R-:W-:Y:S01]  /*9700*/  SYNCS.ARRIVE.TRANS64.RED.A1T0 RZ, [UR4], RZ ;  /* 0x000000ffffff79a7 */ /* 0x000fe20008100404 */
[----:B------:R-:W-:Y:S05]  /*9710*/  EXIT ;  /* 0x000000000000794d */ /* 0x000fea0003800000 */
.L_x_24:
[----:B--2---:R2:W1:Y:S02]  /*9720*/  SYNCS.PHASECHK.TRANS64.TRYWAIT P0, [R4+URZ+0x100], R5 ;  /* 0x00010005040075a7 */ /* 0x00446400080011ff */
[----:B-1----:R-:W-:Y:S05]  /*9730*/  @!P0 NANOSLEEP.SYNCS 0x989680 ;  /* 0x009896800000895d */ /* 0x002fea0003900000 */
[----:B------:R-:W1:Y:S02]  /*9740*/  @!P0 SYNCS.PHASECHK.TRANS64 P0, [R4+URZ+0x100], R5 ;  /* 0x00010005040085a7 */ /* 0x000e6400080010ff */
[----:B-1----:R-:W-:Y:S05]  /*9750*/  @!P0 BRA `(.L_x_24) ;  /* 0xfffffffc00f08947 */ /* 0x002fea000383ffff */
[----:B------:R-:W-:Y:S05]  /*9760*/  BRA `(.L_x_128) ;  /* 0xffffff80001c7947 */ /* 0x000fea000383ffff */
.L_x_27:
[----:B------:R-:W-:-:S07]  /*9770*/  MOV R4, UR33 ;  /* 0x0000002100047c02 */ /* 0x000fce0008000f00 */
.L_x_129:
[----:B-1----:R1:W2:Y:S02]  /*9780*/  SYNCS.PHASECHK.TRANS64.TRYWAIT P0, [R4+URZ+0x30], R7 ;  /* 0x00003007040075a7 */ /* 0x0022a400080011ff */
[----:B--2---:R-:W-:Y:S05]  /*9790*/  @!P0 NANOSLEEP.SYNCS 0x989680 ;  /* 0x009896800000895d */ /* 0x004fea0003900000 */
[----:B------:R-:W2:Y:S02]  /*97a0*/  @!P0 SYNCS.PHASECHK.TRANS64 P0, [R4+URZ+0x30], R7 ;  /* 0x00003007040085a7 */ /* 0x000ea400080010ff */
[----:B--2---:R-:W-:Y:S05]  /*97b0*/  @!P0 BRA `(.L_x_129) ;  /* 0xfffffffc00f08947 */ /* 0x004fea000383ffff */
[----:B------:R-:W-:Y:S05]  /*97c0*/  BRA `(.L_x_26) ;  /* 0xffffff8000787947 */ /* 0x000fea000383ffff */
.L_x_29:
[----:B-1----:R1:W2:Y:S02]  /*97d0*/  SYNCS.PHASECHK.TRANS64.TRYWAIT P0, [R8+URZ+0xb0], R5 ;  /* 0x0000b005080075a7 */ /* 0x0022a400080011ff */
[----:B--2---:R-:W-:Y:S05]  /*97e0*/  @!P0 NANOSLEEP.SYNCS 0x989680 ;  /* 0x009896800000895d */ /* 0x004fea0003900000 */
[----:B------:R-:W2:Y:S02]  /*97f0*/  @!P0 SYNCS.PHASECHK.TRANS64 P0, [R8+URZ+0xb0], R5 ;  /* 0x0000b005080085a7 */ /* 0x000ea400080010ff */
[----:B--2---:R-:W-:Y:S05]  /*9800*/  @!P0 BRA `(.L_x_29) ;  /* 0xfffffffc00f08947 */ /* 0x004fea000383ffff */
[----:B------:R-:W-:Y:S05]  /*9810*/  BRA `(.L_x_130) ;  /* 0xffffff8000fc7947 */ /* 0x000fea000383ffff */
.L_x_33:
[----:B------:R-:W-:-:S07]  /*9820*/  MOV R0, UR4 ;  /* 0x0000000400007c02 */ /* 0x000fce0008000f00 */
.L_x_131:
[----:B-1----:R1:W2:Y:S02]  /*9830*/  SYNCS.PHASECHK.TRANS64.TRYWAIT P0, [R0+URZ], R3 ;  /* 0x00000003000075a7 */ /* 0x0022a400080011ff */
[----:B--2---:R-:W-:Y:S05]  /*9840*/  @!P0 NANOSLEEP.SYNCS 0x989680 ;  /* 0x009896800000895d */ /* 0x004fea0003900000 */
[----:B------:R-:W2:Y:S02]  /*9850*/  @!P0 SYNCS.PHASECHK.TRANS64 P0, [R0+URZ], R3 ;  /* 0x00000003000085a7 */ /* 0x000ea400080010ff */
[----:B--2---:R-:W-:Y:S05]  /*9860*/  @!P0 BRA `(.L_x_131) ;  /* 0xfffffffc00f08947 */ /* 0x004fea000383ffff */
[----:B------:R-:W-:Y:S05]  /*9870*/  BRA `(.L_x_132) ;  /* 0xffffff8800707947 */ /* 0x000fea000383ffff */
.L_x_34:
[----:B------:R-:W-:-:S07]  /*9880*/  MOV R0, UR4 ;  /* 0x0000000400007c02 */ /* 0x000fce0008000f00 */
.L_x_133:
[----:B-1----:R1:W2:Y:S02]  /*9890*/  SYNCS.PHASECHK.TRANS64.TRYWAIT P0, [R0+URZ], R3 ;  /* 0x00000003000075a7 */ /* 0x0022a400080011ff */
[----:B--2---:R-:W-:Y:S05]  /*98a0*/  @!P0 NANOSLEEP.SYNCS 0x989680 ;  /* 0x009896800000895d */ /* 0x004fea0003900000 */
[----:B------:R-:W2:Y:S02]  /*98b0*/  @!P0 SYNCS.PHASECHK.TRANS64 P0, [R0+URZ], R3 ;  /* 0x00000003000085a7 */ /* 0x000ea400080010ff */
[----:B--2---:R-:W-:Y:S05]  /*98c0*/  @!P0 BRA `(.L_x_133) ;  /* 0xfffffffc00f08947 */ /* 0x004fea000383ffff */
[----:B------:R-:W-:Y:S05]  /*98d0*/  BRA `(.L_x_134) ;  /* 0xffffff88007c7947 */ /* 0x000fea000383ffff */
.L_x_35:
[----:B------:R-:W-:-:S07]  /*98e0*/  MOV R0, UR4 ;  /* 0x0000000400007c02 */ /* 0x000fce0008000f00 */
.L_x_135:
[----:B-1----:R1:W2:Y:S02]  /*98f0*/  SYNCS.PHASECHK.TRANS64.TRYWAIT P0, [R0+URZ], R3 ;  /* 0x00000003000075a7 */ /* 0x0022a400080011ff */
[----:B--2---:R-:W-:Y:S05]  /*9900*/  @!P0 NANOSLEEP.SYNCS 0x989680 ;  /* 0x009896800000895d */ /* 0x004fea0003900000 */
[----:B------:R-:W2:Y:S02]  /*9910*/  @!P0 SYNCS.PHASECHK.TRANS64 P0, [R0+URZ], R3 ;  /* 0x00000003000085a7 */ /* 0x000ea400080010ff */
[----:B--2---:R-:W-:Y:S05]  /*9920*/  @!P0 BRA `(.L_x_135) ;  /* 0xfffffffc00f08947 */ /* 0x004fea000383ffff */
[----:B------:R-:W-:Y:S05]  /*9930*/  BRA `(.L_x_136) ;  /* 0xffffff8800887947 */ /* 0x000fea000383ffff */
.L_x_36:
[----:B------:R-:W-:-:S07]  /*9940*/  MOV R0, UR4 ;  /* 0x0000000400007c02 */ /* 0x000fce0008000f00 */
.L_x_137:
[----:B-1----:R1:W2:Y:S02]  /*9950*/  SYNCS.PHASECHK.TRANS64.TRYWAIT P0, [R0+URZ], R3 ;  /* 0x00000003000075a7 */ /* 0x0022a400080011ff */
[----:B--2---:R-:W-:Y:S05]  /*9960*/  @!P0 NANOSLEEP.SYNCS 0x989680 ;  /* 0x009896800000895d */ /* 0x004fea0003900000 */
[----:B------:R-:W2:Y:S02]  /*9970*/  @!P0 SYNCS.PHASECHK.TRANS64 P0, [R0+URZ], R3 ;  /* 0x00000003000085a7 */ /* 0x000ea400080010ff */
[----:B--2---:R-:W-:Y:S05]  /*9980*/  @!P0 BRA `(.L_x_137) ;  /* 0xfffffffc00f08947 */ /* 0x004fea000383ffff */
[----:B------:R-:W-:Y:S05]  /*9990*/  BRA `(.L_x_138) ;  /* 0xffffff8800947947 */ /* 0x000fea000383ffff */
.L_x_37:
[----:B------:R-:W-:-:S07]  /*99a0*/  MOV R0, UR4 ;  /* 0x0000000400007c02 */ /* 0x000fce0008000f00 */
.L_x_139:
[----:B-1----:R1:W2:Y:S02]  /*99b0*/  SYNCS.PHASECHK.TRANS64.TRYWAIT P0, [R0+URZ], R3 ;  /* 0x00000003000075a7 */ /* 0x0022a400080011ff */
[----:B--2---:R-:W-:Y:S05]  /*99c0*/  @!P0 NANOSLEEP.SYNCS 0x989680 ;  /* 0x009896800000895d */ /* 0x004fea0003900000 */
[----:B------:R-:W2:Y:S02]  /*99d0*/  @!P0 SYNCS.PHASECHK.TRANS64 P0, [R0+URZ], R3 ;  /* 0x00000003000085a7 */ /* 0x000ea400080010ff */
[----:B--2---:R-:W-:Y:S05]  /*99e0*/  @!P0 BRA `(.L_x_139) ;  /* 0xfffffffc00f08947 */ /* 0x004fea000383ffff */
[----:B------:R-:W-:Y:S05]  /*99f0*/  BRA `(.L_x_140) ;  /* 0xffffff8800a07947 */ /* 0x000fea000383ffff */
.L_x_40:
[----:B-1----:R1:W2:Y:S02]  /*9a00*/  SYNCS.PHASECHK.TRANS64.TRYWAIT P0, [R0+URZ+0xf0], R5 ;  /* 0x0000f005000075a7 */ /* 0x0022a400080011ff */
[----:B--2---:R-:W-:Y:S05]  /*9a10*/  @!P0 NANOSLEEP.SYNCS 0x989680 ;  /* 0x009896800000895d */ /* 0x004fea0003900000 */
[----:B------:R-:W2:Y:S02]  /*9a20*/  @!P0 SYNCS.PHASECHK.TRANS64 P0, [R0+URZ+0xf0], R5 ;  /* 0x0000f005000085a7 */ /* 0x000ea400080010ff */
[----:B--2---:R-:W-:Y:S05]  /*9a30*/  @!P0 BRA `(.L_x_40) ;  /* 0xfffffffc00f08947 */ /* 0x004fea000383ffff */
[----:B------:R-:W-:Y:S05]  /*9a40*/  BRA `(.L_x_141) ;  /* 0xffffff8800fc7947 */ /* 0x000fea000383ffff */
.L_x_41:
[----:B------:R-:W-:-:S07]  /*9a50*/  MOV R0, UR5 ;  /* 0x0000000500007c02 */ /* 0x000fce0008000f00 */
.L_x_142:
[----:B-1----:R1:W2:Y:S02]  /*9a60*/  SYNCS.PHASECHK.TRANS64.TRYWAIT P0, [R0+URZ+0xc0], R7 ;  /* 0x0000c007000075a7 */ /* 0x0022a400080011ff */
[----:B--2---:R-:W-:Y:S05]  /*9a70*/  @!P0 NANOSLEEP.SYNCS 0x989680 ;  /* 0x009896800000895d */ /* 0x004fea0003900000 */
[----:B------:R-:W2:Y:S02]  /*9a80*/  @!P0 SYNCS.PHASECHK.TRANS64 P0, [R0+URZ+0xc0], R7 ;  /* 0x0000c007000085a7 */ /* 0x000ea400080010ff */
[----:B--2---:R-:W-:Y:S05]  /*9a90*/  @!P0 BRA `(.L_x_142) ;  /* 0xfffffffc00f08947 */ /* 0x004fea000383ffff */
[----:B------:R-:W-:Y:S05]  /*9aa0*/  BRA `(.L_x_143) ;  /* 0xffffff8c000c7947 */ /* 0x000fea000383ffff */
.L_x_42:
[----:B-1----:R1:W2:Y:S02]  /*9ab0*/  SYNCS.PHASECHK.TRANS64.TRYWAIT P1, [R0+URZ+0xb0], R5 ;  /* 0x0000b005000075a7 */ /* 0x0022a400080211ff */
[----:B--2---:R-:W-:Y:S05]  /*9ac0*/  @!P1 NANOSLEEP.SYNCS 0x989680 ;  /* 0x009896800000995d */ /* 0x004fea0003900000 */
[----:B------:R-:W2:Y:S02]  /*9ad0*/  @!P1 SYNCS.PHASECHK.TRANS64 P1, [R0+URZ+0xb0], R5 ;  /* 0x0000b005000095a7 */ /* 0x000ea400080210ff */
[----:B--2---:R-:W-:Y:S05]  /*9ae0*/  @!P1 BRA `(.L_x_42) ;  /* 0xfffffffc00f09947 */ /* 0x004fea000383ffff */
[----:B------:R-:W-:Y:S05]  /*9af0*/  BRA `(.L_x_144) ;  /* 0xffffff8c003c7947 */ /* 0x000fea000383ffff */
.L_x_45:
[----:B------:R-:W-:-:S07]  /*9b00*/  MOV R0, UR5 ;  /* 0x0000000500007c02 */ /* 0x000fce0008000f00 */
.L_x_145:
[----:B-1----:R1:W2:Y:S02]  /*9b10*/  SYNCS.PHASECHK.TRANS64.TRYWAIT P0, [R0+URZ+0xc0], R3 ;  /* 0x0000c003000075a7 */ /* 0x0022a400080011ff */
[----:B--2---:R-:W-:Y:S05]  /*9b20*/  @!P0 NANOSLEEP.SYNCS 0x989680 ;  /* 0x009896800000895d */ /* 0x004fea0003900000 */
[----:B------:R-:W2:Y:S02]  /*9b30*/  @!P0 SYNCS.PHASECHK.TRANS64 P0, [R0+URZ+0xc0], R3 ;  /* 0x0000c003000085a7 */ /* 0x000ea400080010ff */
[----:B--2---:R-:W-:Y:S05]  /*9b40*/  @!P0 BRA `(.L_x_145) ;  /* 0xfffffffc00f08947 */ /* 0x004fea000383ffff */
[----:B------:R-:W-:Y:S05]  /*9b50*/  BRA `(.L_x_44) ;  /* 0xffffff8c00907947 */ /* 0x000fea000383ffff */
.L_x_52:
[----:B-1----:R1:W2:Y:S02]  /*9b60*/  SYNCS.PHASECHK.TRANS64.TRYWAIT P1, [R0+URZ+0xb0], R5 ;  /* 0x0000b005000075a7 */ /* 0x0022a400080211ff */
[----:B--2---:R-:W-:Y:S05]  /*9b70*/  @!P1 NANOSLEEP.SYNCS 0x989680 ;  /* 0x009896800000995d */ /* 0x004fea0003900000 */
[----:B------:R-:W2:Y:S02]  /*9b80*/  @!P1 SYNCS.PHASECHK.TRANS64 P1, [R0+URZ+0xb0], R5 ;  /* 0x0000b005000095a7 */ /* 0x000ea400080210ff */
[----:B--2---:R-:W-:Y:S05]  /*9b90*/  @!P1 BRA `(.L_x_52) ;  /* 0xfffffffc00f09947 */ /* 0x004fea000383ffff */
[----:B------:R-:W-:Y:S05]  /*9ba0*/  BRA `(.L_x_146) ;  /* 0xffffff9000f07947 */ /* 0x000fea000383ffff */
.L_x_53:
[----:B------:R-:W-:-:S07]  /*9bb0*/  MOV R3, UR6 ;  /* 0x0000000600037c02 */ /* 0x000fce0008000f00 */
.L_x_147:
[----:B-1----:R1:W2:Y:S02]  /*9bc0*/  SYNCS.PHASECHK.TRANS64.TRYWAIT P0, [R3+URZ+0xe0], R0 ;  /* 0x0000e000030075a7 */ /* 0x0022a400080011ff */
[----:B--2---:R-:W-:Y:S05]  /*9bd0*/  @!P0 NANOSLEEP.SYNCS 0x989680 ;  /* 0x009896800000895d */ /* 0x004fea0003900000 */
[----:B------:R-:W2:Y:S02]  /*9be0*/  @!P0 SYNCS.PHASECHK.TRANS64 P0, [R3+URZ+0xe0], R0 ;  /* 0x0000e000030085a7 */ /* 0x000ea400080010ff */
[----:B--2---:R-:W-:Y:S05]  /*9bf0*/  @!P0 BRA `(.L_x_147) ;  /* 0xfffffffc00f08947 */ /* 0x004fea000383ffff */
[----:B------:R-:W-:Y:S05]  /*9c00*/  BRA `(.L_x_148) ;  /* 0xffffff9400287947 */ /* 0x000fea000383ffff */
.L_x_56:
[----:B------:R-:W-:Y:S07]  /*9c10*/  MOV R0, UR5 ;  /* 0x0000000500007c02 */ /* 0x000fee0008000f00 */
.L_x_149:
[----:B-1----:R1:W2:Y:S02]  /*9c20*/  SYNCS.PHASECHK.TRANS64.TRYWAIT P0, [R0+URZ], R3 ;  /* 0x00000003000075a7 */ /* 0x0022a400080011ff */
[----:B--2---:R-:W-:Y:S05]  /*9c30*/  @!P0 NANOSLEEP.SYNCS 0x989680 ;  /* 0x009896800000895d */ /* 0x004fea0003900000 */
[----:B------:R-:W2:Y:S02]  /*9c40*/  @!P0 SYNCS.PHASECHK.TRANS64 P0, [R0+URZ], R3 ;  /* 0x00000003000085a7 */ /* 0x000ea400080010ff */
[----:B--2---:R-:W-:Y:S05]  /*9c50*/  @!P0 BRA `(.L_x_149) ;  /* 0xfffffffc00f08947 */ /* 0x004fea000383ffff */
[----:B------:R-:W-:Y:S05]  /*9c60*/  BRA `(.L_x_55) ;  /* 0xffffff9400447947 */ /* 0x000fea000383ffff */
.L_x_59:
[----:B------:R-:W-:-:S07]  /*9c70*/  MOV R0, UR6 ;  /* 0x0000000600007c02 */ /* 0x000fce0008000f00 */
.L_x_150:
[----:B-1----:R1:W2:Y:S02]  /*9c80*/  SYNCS.PHASECHK.TRANS64.TRYWAIT P0, [R0+URZ], R3 ;  /* 0x00000003000075a7 */ /* 0x0022a400080011ff */
[----:B--2---:R-:W-:Y:S05]  /*9c90*/  @!P0 NANOSLEEP.SYNCS 0x989680 ;  /* 0x009896800000895d */ /* 0x004fea0003900000 */
[----:B------:R-:W2:Y:S02]  /*9ca0*/  @!P0 SYNCS.PHASECHK.TRANS64 P0, [R0+URZ], R3 ;  /* 0x00000003000085a7 */ /* 0x000ea400080010ff */
[----:B--2---:R-:W-:Y:S05]  /*9cb0*/  @!P0 BRA `(.L_x_150) ;  /* 0xfffffffc00f08947 */ /* 0x004fea000383ffff */
[----:B------:R-:W-:Y:S05]  /*9cc0*/  BRA `(.L_x_151) ;  /* 0xffffff9800087947 */ /* 0x000fea000383ffff */
.L_x_60:
[----:B------:R-:W-:-:S07]  /*9cd0*/  MOV R0, UR7 ;  /* 0x0000000700007c02 */ /* 0x000fce0008000f00 */
.L_x_152:
[----:B-1----:R1:W2:Y:S02]  /*9ce0*/  SYNCS.PHASECHK.TRANS64.TRYWAIT P0, [R0+URZ], R3 ;  /* 0x00000003000075a7 */ /* 0x0022a400080011ff */
[----:B--2---:R-:W-:Y:S05]  /*9cf0*/  @!P0 NANOSLEEP.SYNCS 0x989680 ;  /* 0x009896800000895d */ /* 0x004fea0003900000 */
[----:B------:R-:W2:Y:S02]  /*9d00*/  @!P0 SYNCS.PHASECHK.TRANS64 P0, [R0+URZ], R3 ;  /* 0x00000003000085a7 */ /* 0x000ea400080010ff */
[----:B--2---:R-:W-:Y:S05]  /*9d10*/  @!P0 BRA `(.L_x_152) ;  /* 0xfffffffc00f08947 */ /* 0x004fea000383ffff */
[----:B------:R-:W-:Y:S05]  /*9d20*/  BRA `(.L_x_153) ;  /* 0xffffff9800147947 */ /* 0x000fea000383ffff */
.L_x_65:
[----:B--2---:R2:W4:Y:S02]  /*9d30*/  SYNCS.PHASECHK.TRANS64.TRYWAIT P0, [R0+URZ+0xb0], R3 ;  /* 0x0000b003000075a7 */ /* 0x00452400080011ff */
[----:B----4-:R-:W-:Y:S05]  /*9d40*/  @!P0 NANOSLEEP.SYNCS 0x989680 ;  /* 0x009896800000895d */ /* 0x010fea0003900000 */
[----:B------:R-:W4:Y:S02]  /*9d50*/  @!P0 SYNCS.PHASECHK.TRANS64 P0, [R0+URZ+0xb0], R3 ;  /* 0x0000b003000085a7 */ /* 0x000f2400080010ff */
[----:B----4-:R-:W-:Y:S05]  /*9d60*/  @!P0 BRA `(.L_x_65) ;  /* 0xfffffffc00f08947 */ /* 0x010fea000383ffff */
[----:B------:R-:W-:Y:S05]  /*9d70*/  BRA `(.L_x_154) ;  /* 0xffffff9c00107947 */ /* 0x000fea000383ffff */
.L_x_68:
[----:B------:R-:W-:Y:S07]  /*9d80*/  MOV R0, UR4 ;  /* 0x0000000400007c02 */ /* 0x000fee0008000f00 */
.L_x_155:
[----:B--2---:R2:W3:Y:S02]  /*9d90*/  SYNCS.PHASECHK.TRANS64.TRYWAIT P0, [R0+URZ+0xa8], R3 ;  /* 0x0000a803000075a7 */ /* 0x0044e400080011ff */
[----:B---3--:R-:W-:Y:S05]  /*9da0*/  @!P0 NANOSLEEP.SYNCS 0x989680 ;  /* 0x009896800000895d */ /* 0x008fea0003900000 */
[----:B------:R-:W3:Y:S02]  /*9db0*/  @!P0 SYNCS.PHASECHK.TRANS64 P0, [R0+URZ+0xa8], R3 ;  /* 0x0000a803000085a7 */ /* 0x000ee400080010ff */
[----:B---3--:R-:W-:Y:S05]  /*9dc0*/  @!P0 BRA `(.L_x_155) ;  /* 0xfffffffc00f08947 */ /* 0x008fea000383ffff */
[----:B------:R-:W-:Y:S05]  /*9dd0*/  BRA `(.L_x_67) ;  /* 0xffffff9c00f07947 */ /* 0x000fea000383ffff */
.L_x_71:
[----:B------:R-:W-:Y:S07]  /*9de0*/  MOV R0, UR4 ;  /* 0x0000000400007c02 */ /* 0x000fee0008000f00 */
.L_x_156:
[----:B-1----:R1:W2:Y:S02]  /*9df0*/  SYNCS.PHASECHK.TRANS64.TRYWAIT P0, [R0+URZ+0x80], R11 ;  /* 0x0000800b000075a7 */ /* 0x0022a400080011ff */
[----:B--2---:R-:W-:Y:S05]  /*9e00*/  @!P0 NANOSLEEP.SYNCS 0x989680 ;  /* 0x009896800000895d */ /* 0x004fea0003900000 */
[----:B------:R-:W2:Y:S02]  /*9e10*/  @!P0 SYNCS.PHASECHK.TRANS64 P0, [R0+URZ+0x80], R11 ;  /* 0x0000800b000085a7 */ /* 0x000ea400080010ff */
[----:B--2---:R-:W-:Y:S05]  /*9e20*/  @!P0 BRA `(.L_x_156) ;  /* 0xfffffffc00f08947 */ /* 0x004fea000383ffff */
[----:B------:R-:W-:Y:S05]  /*9e30*/  BRA `(.L_x_157) ;  /* 0xffffffa000687947 */ /* 0x000fea000383ffff */
.L_x_72:
[----:B------:R-:W-:Y:S07]  /*9e40*/  MOV R0, UR4 ;  /* 0x0000000400007c02 */ /* 0x000fee0008000f00 */
.L_x_158:
[----:B-1----:R1:W2:Y:S02]  /*9e50*/  SYNCS.PHASECHK.TRANS64.TRYWAIT P0, [R0+URZ+0x88], R11 ;  /* 0x0000880b000075a7 */ /* 0x0022a400080011ff */
[----:B--2---:R-:W-:Y:S05]  /*9e60*/  @!P0 NANOSLEEP.SYNCS 0x989680 ;  /* 0x009896800000895d */ /* 0x004fea0003900000 */
[----:B------:R-:W2:Y:S02]  /*9e70*/  @!P0 SYNCS.PHASECHK.TRANS64 P0, [R0+URZ+0x88], R11 ;  /* 0x0000880b000085a7 */ /* 0x000ea400080010ff */
[----:B--2---:R-:W-:Y:S05]  /*9e80*/  @!P0 BRA `(.L_x_158) ;  /* 0xfffffffc00f08947 */ /* 0x004fea000383ffff */
[----:B------:R-:W-:Y:S05]  /*9e90*/  BRA `(.L_x_159) ;  /* 0xffffffa000f87947 */ /* 0x000fea000383ffff */
.L_x_73:
[----:B------:R-:W-:Y:S07]  /*9ea0*/  MOV R0, UR4 ;  /* 0x0000000400007c02 */ /* 0x000fee0008000f00 */
.L_x_160:
[----:B-1----:R1:W2:Y:S02]  /*9eb0*/  SYNCS.PHASECHK.TRANS64.TRYWAIT P0, [R0+URZ+0x90], R11 ;  /* 0x0000900b000075a7 */ /* 0x0022a400080011ff */
[----:B--2---:R-:W-:Y:S05]  /*9ec0*/  @!P0 NANOSLEEP.SYNCS 0x989680 ;  /* 0x009896800000895d */ /* 0x004fea0003900000 */
[----:B------:R-:W2:Y:S02]  /*9ed0*/  @!P0 SYNCS.PHASECHK.TRANS64 P0, [R0+URZ+0x90], R11 ;  /* 0x0000900b000085a7 */ /* 0x000ea400080010ff */
[----:B--2---:R-:W-:Y:S05]  /*9ee0*/  @!P0 BRA `(.L_x_160) ;  /* 0xfffffffc00f08947 */ /* 0x004fea000383ffff */
[----:B------:R-:W-:Y:S05]  /*9ef0*/  BRA `(.L_x_161) ;  /* 0xffffffa400907947 */ /* 0x000fea000383ffff */
.L_x_74:
[----:B------:R-:W-:Y:S07]  /*9f00*/  MOV R0, UR4 ;  /* 0x0000000400007c02 */ /* 0x000fee0008000f00 */
.L_x_162:
[----:B-1----:R1:W2:Y:S02]  /*9f10*/  SYNCS.PHASECHK.TRANS64.TRYWAIT P0, [R0+URZ+0x98], R11 ;  /* 0x0000980b000075a7 */ /* 0x0022a400080011ff */
[----:B--2---:R-:W-:Y:S05]  /*9f20*/  @!P0 NANOSLEEP.SYNCS 0x989680 ;  /* 0x009896800000895d */ /* 0x004fea0003900000 */
[----:B------:R-:W2:Y:S02]  /*9f30*/  @!P0 SYNCS.PHASECHK.TRANS64 P0, [R0+URZ+0x98], R11 ;  /* 0x0000980b000085a7 */ /* 0x000ea400080010ff */
[----:B--2---:R-:W-:Y:S05]  /*9f40*/  @!P0 BRA `(.L_x_162) ;  /* 0xfffffffc00f08947 */ /* 0x004fea000383ffff */
[----:B------:R-:W-:Y:S05]  /*9f50*/  BRA `(.L_x_163) ;  /* 0xffffffa800687947 */ /* 0x000fea000383ffff */
.L_x_76:
[----:B------:R-:W-:-:S07]  /*9f60*/  MOV R0, UR4 ;  /* 0x0000000400007c02 */ /* 0x000fce0008000f00 */
.L_x_164:
[----:B-1----:R1:W2:Y:S02]  /*9f70*/  SYNCS.PHASECHK.TRANS64.TRYWAIT P0, [R0+URZ+0x80], R3 ;  /* 0x00008003000075a7 */ /* 0x0022a400080011ff */
[----:B--2---:R-:W-:Y:S05]  /*9f80*/  @!P0 NANOSLEEP.SYNCS 0x989680 ;  /* 0x009896800000895d */ /* 0x004fea0003900000 */
[----:B------:R-:W2:Y:S02]  /*9f90*/  @!P0 SYNCS.PHASECHK.TRANS64 P0, [R0+URZ+0x80], R3 ;  /* 0x00008003000085a7 */ /* 0x000ea400080010ff */
[----:B--2---:R-:W-:Y:S05]  /*9fa0*/  @!P0 BRA `(.L_x_164) ;  /* 0xfffffffc00f08947 */ /* 0x004fea000383ffff */
[----:B------:R-:W-:Y:S05]  /*9fb0*/  BRA `(.L_x_165) ;  /* 0xffffffac002c7947 */ /* 0x000fea000383ffff */
.L_x_77:
[----:B-1----:R-:W-:-:S07]  /*9fc0*/  MOV R0, UR4 ;  /* 0x0000000400007c02 */ /* 0x002fce0008000f00 */
.L_x_166:
[----:B-1----:R1:W2:Y:S02]  /*9fd0*/  SYNCS.PHASECHK.TRANS64.TRYWAIT P0, [R0+URZ+0x88], R3 ;  /* 0x00008803000075a7 */ /* 0x0022a400080011ff */
[----:B--2---:R-:W-:Y:S05]  /*9fe0*/  @!P0 NANOSLEEP.SYNCS 0x989680 ;  /* 0x009896800000895d */ /* 0x004fea0003900000 */
[----:B------:R-:W2:Y:S02]  /*9ff0*/  @!P0 SYNCS.PHASECHK.TRANS64 P0, [R0+URZ+0x88], R3 ;  /* 0x00008803000085a7 */ /* 0x000ea400080010ff */
[----:B--2---:R-:W-:Y:S05]  /*a000*/  @!P0 BRA `(.L_x_166) ;  /* 0xfffffffc00f08947 */ /* 0x004fea000383ffff */
[----:B------:R-:W-:Y:S05]  /*a010*/  BRA `(.L_x_167) ;  /* 0xffffffac001c7947 */ /* 0x000fea000383ffff */
.L_x_78:
[----:B-1----:R-:W-:-:S07]  /*a020*/  MOV R0, UR4 ;  /* 0x0000000400007c02 */ /* 0x002fce0008000f00 */
.L_x_168:
[----:B-1----:R1:W2:Y:S02]  /*a030*/  SYNCS.PHASECHK.TRANS64.TRYWAIT P0, [R0+URZ+0x90], R3 ;  /* 0x00009003000075a7 */ /* 0x0022a400080011ff */
[----:B--2---:R-:W-:Y:S05]  /*a040*/  @!P0 NANOSLEEP.SYNCS 0x989680 ;  /* 0x009896800000895d */ /* 0x004fea0003900000 */
[----:B------:R-:W2:Y:S02]  /*a050*/  @!P0 SYNCS.PHASECHK.TRANS64 P0, [R0+URZ+0x90], R3 ;  /* 0x00009003000085a7 */ /* 0x000ea400080010ff */
[----:B--2---:R-:W-:Y:S05]  /*a060*/  @!P0 BRA `(.L_x_168) ;  /* 0xfffffffc00f08947 */ /* 0x004fea000383ffff */
[----:B------:R-:W-:Y:S05]  /*a070*/  BRA `(.L_x_169) ;  /* 0xffffffac000c7947 */ /* 0x000fea000383ffff */
.L_x_80:
[----:B--2---:R2:W4:Y:S02]  /*a080*/  SYNCS.PHASECHK.TRANS64.TRYWAIT P0, [R0+URZ+0xb0], R3 ;  /* 0x0000b003000075a7 */ /* 0x00452400080011ff */
[----:B----4-:R-:W-:Y:S05]  /*a090*/  @!P0 NANOSLEEP.SYNCS 0x989680 ;  /* 0x009896800000895d */ /* 0x010fea0003900000 */
[----:B------:R-:W4:Y:S02]  /*a0a0*/  @!P0 SYNCS.PHASECHK.TRANS64 P0, [R0+URZ+0xb0], R3 ;  /* 0x0000b003000085a7 */ /* 0x000f2400080010ff */
[----:B----4-:R-:W-:Y:S05]  /*a0b0*/  @!P0 BRA `(.L_x_80) ;  /* 0xfffffffc00f08947 */ /* 0x010fea000383ffff */
[----:B------:R-:W-:Y:S05]  /*a0c0*/  BRA `(.L_x_170) ;  /* 0xffffffac00d87947 */ /* 0x000fea000383ffff */
.L_x_91:
[----:B-1----:R-:W-:Y:S04]  /*a0d0*/  MOV R0, UR46 ;  /* 0x0000002e00007c02 */ /* 0x002fe80008000f00 */
[----:B------:R1:W2:Y:S03]  /*a0e0*/  SYNCS.PHASECHK.TRANS64.TRYWAIT P0, [R0+URZ+0x60], R5 ;  /* 0x00006005000075a7 */ /* 0x0002a600080011ff */
[----:B--2---:R-:W-:Y:S05]  /*a0f0*/  @!P0 NANOSLEEP.SYNCS 0x989680 ;  /* 0x009896800000895d */ /* 0x004fea0003900000 */
[----:B------:R-:W2:Y:S02]  /*a100*/  @!P0 SYNCS.PHASECHK.TRANS64 P0, [R0+URZ+0x60], R5 ;  /* 0x00006005000085a7 */ /* 0x000ea400080010ff */
[----:B--2---:R-:W-:Y:S05]  /*a110*/  @!P0 BRA `(.L_x_91) ;  /* 0xfffffffc00ec8947 */ /* 0x004fea000383ffff */
[----:B------:R-:W-:Y:S05]  /*a120*/  BRA `(.L_x_90) ;  /* 0xffffffbc001c7947 */ /* 0x000fea000383ffff */
.L_x_93:
[----:B-1----:R1:W4:Y:S02]  /*a130*/  SYNCS.PHASECHK.TRANS64.TRYWAIT P1, [R114+URZ+0xd0], R3 ;  /* 0x0000d003720075a7 */ /* 0x00232400080211ff */
[----:B----4-:R-:W-:Y:S05]  /*a140*/  @!P1 NANOSLEEP.SYNCS 0x989680 ;  /* 0x009896800000995d */ /* 0x010fea0003900000 */
[----:B------:R-:W4:Y:S02]  /*a150*/  @!P1 SYNCS.PHASECHK.TRANS64 P1, [R114+URZ+0xd0], R3 ;  /* 0x0000d003720095a7 */ /* 0x000f2400080210ff */
[----:B----4-:R-:W-:Y:S05]  /*a160*/  @!P1 BRA `(.L_x_93) ;  /* 0xfffffffc00f09947 */ /* 0x010fea000383ffff */
[----:B------:R-:W-:Y:S05]  /*a170*/  BRA `(.L_x_92) ;  /* 0xffffffbc00b47947 */ /* 0x000fea000383ffff */
.L_x_102:
[----:B-1----:R1:W3:Y:S02]  /*a180*/  SYNCS.PHASECHK.TRANS64.TRYWAIT P0, [R3+URZ+0x60], R0 ;  /* 0x00006000030075a7 */ /* 0x0022e400080011ff */
[----:B---3--:R-:W-:Y:S05]  /*a190*/  @!P0 NANOSLEEP.SYNCS 0x989680 ;  /* 0x009896800000895d */ /* 0x008fea0003900000 */
[----:B------:R-:W3:Y:S02]  /*a1a0*/  @!P0 SYNCS.PHASECHK.TRANS64 P0, [R3+URZ+0x60], R0 ;  /* 0x00006000030085a7 */ /* 0x000ee400080010ff */
[----:B---3--:R-:W-:Y:S05]  /*a1b0*/  @!P0 BRA `(.L_x_102) ;  /* 0xfffffffc00f08947 */ /* 0x008fea000383ffff */
[----:B------:R-:W-:Y:S05]  /*a1c0*/  BRA `(.L_x_101) ;  /* 0xffffffc800707947 */ /* 0x000fea000383ffff */
.L_x_110:
[----:B-1----:R1:W3:Y:S02]  /*a1d0*/  SYNCS.PHASECHK.TRANS64.TRYWAIT P0, [R3+URZ+0x60], R6 ;  /* 0x00006006030075a7 */ /* 0x0022e400080011ff */
[----:B---3--:R-:W-:Y:S05]  /*a1e0*/  @!P0 NANOSLEEP.SYNCS 0x989680 ;  /* 0x009896800000895d */ /* 0x008fea0003900000 */
[----:B------:R-:W3:Y:S02]  /*a1f0*/  @!P0 SYNCS.PHASECHK.TRANS64 P0, [R3+URZ+0x60], R6 ;  /* 0x00006006030085a7 */ /* 0x000ee400080010ff */
[----:B---3--:R-:W-:Y:S05]  /*a200*/  @!P0 BRA `(.L_x_110) ;  /* 0xfffffffc00f08947 */ /* 0x008fea000383ffff */
[----:B------:R-:W-:Y:S05]  /*a210*/  BRA `(.L_x_109) ;  /* 0xffffffd400d07947 */ /* 0x000fea000383ffff */
.L_x_118:
[----:B-1----:R1:W3:Y:S02]  /*a220*/  SYNCS.PHASECHK.TRANS64.TRYWAIT P0, [R118+URZ+0x60], R3 ;  /* 0x00006003760075a7 */ /* 0x0022e400080011ff */
[----:B---3--:R-:W-:Y:S05]  /*a230*/  @!P0 NANOSLEEP.SYNCS 0x989680 ;  /* 0x009896800000895d */ /* 0x008fea0003900000 */
[----:B------:R-:W3:Y:S02]  /*a240*/  @!P0 SYNCS.PHASECHK.TRANS64 P0, [R118+URZ+0x60], R3 ;  /* 0x00006003760085a7 */ /* 0x000ee400080010ff */
[----:B---3--:R-:W-:Y:S05]  /*a250*/  @!P0 BRA `(.L_x_118) ;  /* 0xfffffffc00f08947 */ /* 0x008fea000383ffff */
[----:B------:R-:W-:Y:S05]  /*a260*/  BRA `(.L_x_117) ;  /* 0xffffffe400307947 */ /* 0x000fea000383ffff */
        .weak           $__internal_0_$__cuda_sm10x_tcgen05_guardrail_trap_col_being_dealloced_not_returned_by_alloc
        .type           $__internal_0_$__cuda_sm10x_tcgen05_guardrail_trap_col_being_dealloced_not_returned_by_alloc,@function
        .size           $__internal_0_$__cuda_sm10x_tcgen05_guardrail_trap_col_being_dealloced_not_returned_by_alloc,($__internal_1_$__cuda_sm10x_tcgen05_guardrail_trap_phase_invalid_during_alloc - $__internal_0_$__cuda_sm10x_tcgen05_guardrail_trap_col_being_dealloced_not_returned_by_alloc)
$__internal_0_$__cuda_sm10x_tcgen05_guardrail_trap_col_being_dealloced_not_returned_by_alloc:
[----:B------:R-:W-:Y:S05]  /*a270*/  BPT.TRAP 0x1 ;  /* 0x000000040000795c */ /* 0x000fea0000300000 */
[----:B------:R-:W-:-:S04]  /*a280*/  HFMA2 R3, -RZ, RZ, 0, 0 ;  /* 0x00000000ff037431 */ /* 0x000fc800000001ff */
[----:B------:R-:W-:Y:S05]  /*a290*/  RET.REL.NODEC R2 `(_ZN7cutlass13device_kernelINS_4gemm6kernel13GemmUniversalIN4cute5tupleIJiiiiEEENS1_10collective13CollectiveMmaINS1_41MainloopSm100TmaUmmaWarpSpecializedSparseILi6ELi2ELi2ENS5_IJNS4_1CILi1EEENSA_ILi2EEESB_EEEEENS5_IJNSA_ILi128EEESF_SF_EEENS_12float_e4m3_tENS5_IJNS4_6LayoutINS5_IJiNS5_IJSC_iEEEiEEENS5_IJlNS5_IJSB_SC_EEElEEEEENSI_INS5_IJNS5_IJSF_iEEESO_iEEENS5_IJNS5_IJSF_NSA_ILi16384EEEEEENS5_IJSB_lEEElEEEEEEEESH_NS5_IJlSB_lEEENS4_8TiledMMAINS4_8MMA_AtomIJNS4_26SM100_MMA_F8F6F4_SS_SPARSEISH_SH_fLi128ELi128ELNS4_4UMMA5MajorE0ELS11_0ELNS10_7ScaleInE0ELS12_0EEEEEENSI_INS5_IJSB_SB_SB_EEENS5_IJNSA_ILi0EEES16_S16_EEEEENS5_IJNS4_10UnderscoreES19_S19_EEEEENS4_23SM90_TMA_LOAD_MULTICASTENS4_14ComposedLayoutINS4_7SwizzleILi2ELi4ELi3EEENS4_25smem_sparse_ptr_flag_bitsILi2ELi8EEENSI_INS5_IJNS5_IJSB_NSA_ILi8EEEEEENS5_IJSC_NSA_ILi64EEEEEEEEENS5_IJNS5_IJS16_SF_EEESL_EEEEEEEvNS4_8identityENS4_13SM90_TMA_LOADENS1D_INS1E_ILi3ELi4ELi3EEENS4_18smem_ptr_flag_bitsILi8EEENSI_INS5_IJS1I_SF_EEENS5_IJSF_SB_EEEEEEEvS1R_EENS_8epilogue10collective18CollectiveEpilogueINS21_23Sm100TmaWarpSpecializedILi4ELi2ELi32ELb1ELb0EEEJSG_NS5_IJNSI_ISF_SB_EENSI_INSA_ILi32EEESB_EEEEEfNS5_IJSB_llEEEfS2A_NS21_6fusion15FusionCallbacksIS25_NS2B_17LinearCombinationIffffLNS_15FloatRoundStyleE2EEESG_S29_JEEENS4_5SM1004TMEM4LOAD26SM100_TMEM_LOAD_32dp32b32xES1S_NS1D_INS1E_ILi2ELi5ELi2EEENS1U_ILi32EEENSI_INS5_IJS27_NSA_ILi4EEEEEENS5_IJSB_S27_EEEEEEENS4_39AutoVectorizingCopyWithAssumedAlignmentILi128EEENS4_14SM90_TMA_STOREES2R_S2T_S2T_EEEvvEEEEvNT_6ParamsE) ;  /* 0xffffff5c02587950 */ /* 0x000fea0003c3ffff */
        .weak           $__internal_1_$__cuda_sm10x_tcgen05_guardrail_trap_phase_invalid_during_alloc
        .type           $__internal_1_$__cuda_sm10x_tcgen05_guardrail_trap_phase_invalid_during_alloc,@function
        .size           $__internal_1_$__cuda_sm10x_tcgen05_guardrail_trap_phase_invalid_during_alloc,($__internal_2_$__cuda_sm10x_tcgen05_guardrail_trap_unallocated_columns_being_dealloced - $__internal_1_$__cuda_sm10x_tcgen05_guardrail_trap_phase_invalid_during_alloc)
$__internal_1_$__cuda_sm10x_tcgen05_guardrail_trap_phase_invalid_during_alloc:
[----:B------:R-:W-:Y:S05]  /*a2a0*/  BPT.TRAP 0x1 ;  /* 0x000000040000795c */ /* 0x000fea0000300000 */
[----:B------:R-:W-:-:S04]  /*a2b0*/  MOV R3, 0x0 ;  /* 0x0000000000037802 */ /* 0x000fc80000000f00 */
[----:B------:R-:W-:Y:S05]  /*a2c0*/  RET.REL.NODEC R2 `(_ZN7cutlass13device_kernelINS_4gemm6kernel13GemmUniversalIN4cute5tupleIJiiiiEEENS1_10collective13CollectiveMmaINS1_41MainloopSm100TmaUmmaWarpSpecializedSparseILi6ELi2ELi2ENS5_IJNS4_1CILi1EEENSA_ILi2EEESB_EEEEENS5_IJNSA_ILi128EEESF_SF_EEENS_12float_e4m3_tENS5_IJNS4_6LayoutINS5_IJiNS5_IJSC_iEEEiEEENS5_IJlNS5_IJSB_SC_EEElEEEEENSI_INS5_IJNS5_IJSF_iEEESO_iEEENS5_IJNS5_IJSF_NSA_ILi16384EEEEEENS5_IJSB_lEEElEEEEEEEESH_NS5_IJlSB_lEEENS4_8TiledMMAINS4_8MMA_AtomIJNS4_26SM100_MMA_F8F6F4_SS_SPARSEISH_SH_fLi128ELi128ELNS4_4UMMA5MajorE0ELS11_0ELNS10_7ScaleInE0ELS12_0EEEEEENSI_INS5_IJSB_SB_SB_EEENS5_IJNSA_ILi0EEES16_S16_EEEEENS5_IJNS4_10UnderscoreES19_S19_EEEEENS4_23SM90_TMA_LOAD_MULTICASTENS4_14ComposedLayoutINS4_7SwizzleILi2ELi4ELi3EEENS4_25smem_sparse_ptr_flag_bitsILi2ELi8EEENSI_INS5_IJNS5_IJSB_NSA_ILi8EEEEEENS5_IJSC_NSA_ILi64EEEEEEEEENS5_IJNS5_IJS16_SF_EEESL_EEEEEEEvNS4_8identityENS4_13SM90_TMA_LOADENS1D_INS1E_ILi3ELi4ELi3EEENS4_18smem_ptr_flag_bitsILi8EEENSI_INS5_IJS1I_SF_EEENS5_IJSF_SB_EEEEEEEvS1R_EENS_8epilogue10collective18CollectiveEpilogueINS21_23Sm100TmaWarpSpecializedILi4ELi2ELi32ELb1ELb0EEEJSG_NS5_IJNSI_ISF_SB_EENSI_INSA_ILi32EEESB_EEEEEfNS5_IJSB_llEEEfS2A_NS21_6fusion15FusionCallbacksIS25_NS2B_17LinearCombinationIffffLNS_15FloatRoundStyleE2EEESG_S29_JEEENS4_5SM1004TMEM4LOAD26SM100_TMEM_LOAD_32dp32b32xES1S_NS1D_INS1E_ILi2ELi5ELi2EEENS1U_ILi32EEENSI_INS5_IJS27_NSA_ILi4EEEEEENS5_IJSB_S27_EEEEEEENS4_39AutoVectorizingCopyWithAssumedAlignmentILi128EEENS4_14SM90_TMA_STOREES2R_S2T_S2T_EEEvvEEEEvNT_6ParamsE) ;  /* 0xffffff5c024c7950 */ /* 0x000fea0003c3ffff */
        .weak           $__internal_2_$__cuda_sm10x_tcgen05_guardrail_trap_unallocated_columns_being_dealloced
        .type           $__internal_2_$__cuda_sm10x_tcgen05_guardrail_trap_unallocated_columns_being_dealloced,@function
        .size           $__internal_2_$__cuda_sm10x_tcgen05_guardrail_trap_unallocated_columns_being_dealloced,(.L_x_172 - $__internal_2_$__cuda_sm10x_tcgen05_guardrail_trap_unallocated_columns_being_dealloced)
$__internal_2_$__cuda_sm10x_tcgen05_guardrail_trap_unallocated_columns_being_dealloced:
[----:B------:R-:W-:Y:S05]  /*a2d0*/  BPT.TRAP 0x1 ;  /* 0x000000040000795c */ /* 0x000fea0000300000 */
[----:B------:R-:W-:-:S04]  /*a2e0*/  HFMA2 R3, -RZ, RZ, 0, 0 ;  /* 0x00000000ff037431 */ /* 0x000fc800000001ff */
[----:B------:R-:W-:Y:S05]  /*a2f0*/  RET.REL.NODEC R2 `(_ZN7cutlass13device_kernelINS_4gemm6kernel13GemmUniversalIN4cute5tupleIJiiiiEEENS1_10collective13CollectiveMmaINS1_41MainloopSm100TmaUmmaWarpSpecializedSparseILi6ELi2ELi2ENS5_IJNS4_1CILi1EEENSA_ILi2EEESB_EEEEENS5_IJNSA_ILi128EEESF_SF_EEENS_12float_e4m3_tENS5_IJNS4_6LayoutINS5_IJiNS5_IJSC_iEEEiEEENS5_IJlNS5_IJSB_SC_EEElEEEEENSI_INS5_IJNS5_IJSF_iEEESO_iEEENS5_IJNS5_IJSF_NSA_ILi16384EEEEEENS5_IJSB_lEEElEEEEEEEESH_NS5_IJlSB_lEEENS4_8TiledMMAINS4_8MMA_AtomIJNS4_26SM100_MMA_F8F6F4_SS_SPARSEISH_SH_fLi128ELi128ELNS4_4UMMA5MajorE0ELS11_0ELNS10_7ScaleInE0ELS12_0EEEEEENSI_INS5_IJSB_SB_SB_EEENS5_IJNSA_ILi0EEES16_S16_EEEEENS5_IJNS4_10UnderscoreES19_S19_EEEEENS4_23SM90_TMA_LOAD_MULTICASTENS4_14ComposedLayoutINS4_7SwizzleILi2ELi4ELi3EEENS4_25smem_sparse_ptr_flag_bitsILi2ELi8EEENSI_INS5_IJNS5_IJSB_NSA_ILi8EEEEEENS5_IJSC_NSA_ILi64EEEEEEEEENS5_IJNS5_IJS16_SF_EEESL_EEEEEEEvNS4_8identityENS4_13SM90_TMA_LOADENS1D_INS1E_ILi3ELi4ELi3EEENS4_18smem_ptr_flag_bitsILi8EEENSI_INS5_IJS1I_SF_EEENS5_IJSF_SB_EEEEEEEvS1R_EENS_8epilogue10collective18CollectiveEpilogueINS21_23Sm100TmaWarpSpecializedILi4ELi2ELi32ELb1ELb0EEEJSG_NS5_IJNSI_ISF_SB_EENSI_INSA_ILi32EEESB_EEEEEfNS5_IJSB_llEEEfS2A_NS21_6fusion15FusionCallbacksIS25_NS2B_17LinearCombinationIffffLNS_15FloatRoundStyleE2EEESG_S29_JEEENS4_5SM1004TMEM4LOAD26SM100_TMEM_LOAD_32dp32b32xES1S_NS1D_INS1E_ILi2ELi5ELi2EEENS1U_ILi32EEENSI_INS5_IJS27_NSA_ILi4EEEEEENS5_IJSB_S27_EEEEEEENS4_39AutoVectorizingCopyWithAssumedAlignmentILi128EEENS4_14SM90_TMA_STOREES2R_S2T_S2T_EEEvvEEEEvNT_6ParamsE) ;  /* 0xffffff5c02407950 */ /* 0x000fea0003c3ffff */
.L_x_171:
[----:B------:R-:W-:-:S00]  /*a300*/  BRA `(.L_x_171) ;  /* 0xfffffffc00fc7947 */ /* 0x000fc0000383ffff */
[----:B------:R-:W-:-:S00]  /*a310*/  NOP ;  /* 0x0000000000007918 */ /* 0x000fc00000000000 */
        /* <DEDUP_REMOVED lines=14> */
.L_x_172:


//--------------------- .nv.global.init           --------------------------
	.section	.nv.global.init,"aw",@progbits
.nv.global.init:
	.type		$str$27,@object
	.size		$str$27,($str$28 - $str$27)
$str$27:
        /*0000*/ 	.byte	0x28, 0x61, 0x64, 0x64, 0x72, 0x65, 0x73, 0x73, 0x20, 0x26, 0x20, 0x6d, 0x61, 0x73, 0x6b, 0x29
        /*0010*/ 	.byte	0x20, 0x3d, 0x3d, 0x20, 0x30, 0x00
	.type		$str$28,@object
	.size		$str$28,($str$26 - $str$28)
$str$28:
        /*0016*/ 	.byte	0x2f, 0x74, 0x6d, 0x70, 0x2f, 0x63, 0x75, 0x74, 0x6c, 0x61, 0x73, 0x73, 0x5f, 0x73, 0x77, 0x65
        /*0026*/ 	.byte	0x65, 0x70, 0x5f, 0x73, 0x72, 0x63, 0x2f, 0x69, 0x6e, 0x63, 0x6c, 0x75, 0x64, 0x65, 0x2f, 0x63
        /*0036*/ 	.byte	0x75, 0x74, 0x65, 0x2f, 0x70, 0x6f, 0x69, 0x6e, 0x74, 0x65, 0x72, 0x5f, 0x66, 0x6c, 0x61, 0x67
        /*0046*/ 	.byte	0x67, 0x65, 0x64, 0x2e, 0x68, 0x70, 0x70, 0x00
	.type		$str$26,@object
	.size		$str$26,($str$25 - $str$26)
$str$26:
        /*004e*/ 	.byte	0x2f, 0x74, 0x6d, 0x70, 0x2f, 0x63, 0x75, 0x74, 0x6c, 0x61, 0x73, 0x73, 0x5f, 0x73, 0x77, 0x65
        /*005e*/ 	.byte	0x65, 0x70, 0x5f, 0x73, 0x72, 0x63, 0x2f, 0x69, 0x6e, 0x63, 0x6c, 0x75, 0x64, 0x65, 0x2f, 0x63
        /*006e*/ 	.byte	0x75, 0x74, 0x65, 0x2f, 0x61, 0x74, 0x6f, 0x6d, 0x2f, 0x63, 0x6f, 0x70, 0x79, 0x5f, 0x74, 0x72
        /*007e*/ 	.byte	0x61, 0x69, 0x74, 0x73, 0x5f, 0x73, 0x6d, 0x31, 0x30, 0x30, 0x2e, 0x68, 0x70, 0x70, 0x00
	.type		$str$25,@object
	.size		$str$25,(__unnamed_1 - $str$25)
$str$25:
        /*008d*/ 	.byte	0x28, 0x28, 0x75, 0x69, 0x6e, 0x74, 0x33, 0x32, 0x5f, 0x74, 0x28, 0x74, 0x68, 0x72, 0x65, 0x61
        /*009d*/ 	.byte	0x64, 0x49, 0x64, 0x78, 0x2e, 0x78, 0x29, 0x20, 0x2f, 0x20, 0x33, 0x32, 0x29, 0x20, 0x25, 0x20
        /*00ad*/ 	.byte	0x34, 0x29, 0x20, 0x3d, 0x3d, 0x20, 0x28, 0x28, 0x28, 0x74, 0x6d, 0x65, 0x6d, 0x5f, 0x61, 0x64
        /*00bd*/ 	.byte	0x64, 0x72, 0x20, 0x3e, 0x3e, 0x20, 0x31, 0x36, 0x29, 0x20, 0x2f, 0x20, 0x33, 0x32, 0x29, 0x20
        /*00cd*/ 	.byte	0x25, 0x20, 0x34, 0x29, 0x00
	.type		__unnamed_1,@object
	.size		__unnamed_1,(__unnamed_2 - __unnamed_1)
__unnamed_1:
        /*00d2*/ 	.byte	0x61, 0x75, 0x74, 0x6f, 0x20, 0x63, 0x75, 0x74, 0x65, 0x3a, 0x3a, 0x61, 0x73, 0x5f, 0x70, 0x6f
        /* <DEDUP_REMOVED lines=23> */
        /*0252*/ 	.byte	0x3a, 0x3a, 0x43, 0x3c, 0x34, 0x30, 0x39, 0x36, 0x3e, 0x3e, 0x3e, 0x3e, 0x5d, 0x00
	.type		__unnamed_2,@object
	.size		__unnamed_2,(.L_2 - __unnamed_2)
__unnamed_2:
        /* <DEDUP_REMOVED lines=42> */
        /*0500*/ 	.byte	0x3e, 0x5d, 0x00
.L_2:


//--------------------- .nv.shared._ZN7cutlass13device_kernelINS_4gemm6kernel13GemmUniversalIN4cute5tupleIJiiiiEEENS1_10collective13CollectiveMmaINS1_41MainloopSm100TmaUmmaWarpSpecializedSparseILi6ELi2ELi2ENS5_IJNS4_1CILi1EEENSA_ILi2EEESB_EEEEENS5_IJNSA_ILi128EEESF_SF_EEENS_12float_e4m3_tENS5_IJNS4_6LayoutINS5_IJiNS5_IJSC_iEEEiEEENS5_IJlNS5_IJSB_SC_EEElEEEEENSI_INS5_IJNS5_IJSF_iEEESO_iEEENS5_IJNS5_IJSF_NSA_ILi16384EEEEEENS5_IJSB_lEEElEEEEEEEESH_NS5_IJlSB_lEEENS4_8TiledMMAINS4_8MMA_AtomIJNS4_26SM100_MMA_F8F6F4_SS_SPARSEISH_SH_fLi128ELi128ELNS4_4UMMA5MajorE0ELS11_0ELNS10_7ScaleInE0ELS12_0EEEEEENSI_INS5_IJSB_SB_SB_EEENS5_IJNSA_ILi0EEES16_S16_EEEEENS5_IJNS4_10UnderscoreES19_S19_EEEEENS4_23SM90_TMA_LOAD_MULTICASTENS4_14ComposedLayoutINS4_7SwizzleILi2ELi4ELi3EEENS4_25smem_sparse_ptr_flag_bitsILi2ELi8EEENSI_INS5_IJNS5_IJSB_NSA_ILi8EEEEEENS5_IJSC_NSA_ILi64EEEEEEEEENS5_IJNS5_IJS16_SF_EEESL_EEEEEEEvNS4_8identityENS4_13SM90_TMA_LOADENS1D_INS1E_ILi3ELi4ELi3EEENS4_18smem_ptr_flag_bitsILi8EEENSI_INS5_IJS1I_SF_EEENS5_IJSF_SB_EEEEEEEvS1R_EENS_8epilogue10collective18CollectiveEpilogueINS21_23Sm100TmaWarpSpecializedILi4ELi2ELi32ELb1ELb0EEEJSG_NS5_IJNSI_ISF_SB_EENSI_INSA_ILi32EEESB_EEEEEfNS5_IJSB_llEEEfS2A_NS21_6fusion15FusionCallbacksIS25_NS2B_17LinearCombinationIffffLNS_15FloatRoundStyleE2EEESG_S29_JEEENS4_5SM1004TMEM4LOAD26SM100_TMEM_LOAD_32dp32b32xES1S_NS1D_INS1E_ILi2ELi5ELi2EEENS1U_ILi32EEENSI_INS5_IJS27_NSA_ILi4EEEEEENS5_IJSB_S27_EEEEEEENS4_39AutoVectorizingCopyWithAssumedAlignmentILi128EEENS4_14SM90_TMA_STOREES2R_S2T_S2T_EEEvvEEEEvNT_6ParamsE --------------------------
	.section	.nv.shared._ZN7cutlass13device_kernelINS_4gemm6kernel13GemmUniversalIN4cute5tupleIJiiiiEEENS1_10collective13CollectiveMmaINS1_41MainloopSm100TmaUmmaWarpSpecializedSparseILi6ELi2ELi2ENS5_IJNS4_1CILi1EEENSA_ILi2EEESB_EEEEENS5_IJNSA_ILi128EEESF_SF_EEENS_12float_e4m3_tENS5_IJNS4_6LayoutINS5_IJiNS5_IJSC_iEEEiEEENS5_IJlNS5_IJSB_SC_EEElEEEEENSI_INS5_IJNS5_IJSF_iEEESO_iEEENS5_IJNS5_IJSF_NSA_ILi16384EEEEEENS5_IJSB_lEEElEEEEEEEESH_NS5_IJlSB_lEEENS4_8TiledMMAINS4_8MMA_AtomIJNS4_26SM100_MMA_F8F6F4_SS_SPARSEISH_SH_fLi128ELi128ELNS4_4UMMA5MajorE0ELS11_0ELNS10_7ScaleInE0ELS12_0EEEEEENSI_INS5_IJSB_SB_SB_EEENS5_IJNSA_ILi0EEES16_S16_EEEEENS5_IJNS4_10UnderscoreES19_S19_EEEEENS4_23SM90_TMA_LOAD_MULTICASTENS4_14ComposedLayoutINS4_7SwizzleILi2ELi4ELi3EEENS4_25smem_sparse_ptr_flag_bitsILi2ELi8EEENSI_INS5_IJNS5_IJSB_NSA_ILi8EEEEEENS5_IJSC_NSA_ILi64EEEEEEEEENS5_IJNS5_IJS16_SF_EEESL_EEEEEEEvNS4_8identityENS4_13SM90_TMA_LOADENS1D_INS1E_ILi3ELi4ELi3EEENS4_18smem_ptr_flag_bitsILi8EEENSI_INS5_IJS1I_SF_EEENS5_IJSF_SB_EEEEEEEvS1R_EENS_8epilogue10collective18CollectiveEpilogueINS21_23Sm100TmaWarpSpecializedILi4ELi2ELi32ELb1ELb0EEEJSG_NS5_IJNSI_ISF_SB_EENSI_INSA_ILi32EEESB_EEEEEfNS5_IJSB_llEEEfS2A_NS21_6fusion15FusionCallbacksIS25_NS2B_17LinearCombinationIffffLNS_15FloatRoundStyleE2EEESG_S29_JEEENS4_5SM1004TMEM4LOAD26SM100_TMEM_LOAD_32dp32b32xES1S_NS1D_INS1E_ILi2ELi5ELi2EEENS1U_ILi32EEENSI_INS5_IJS27_NSA_ILi4EEEEEENS5_IJSB_S27_EEEEEEENS4_39AutoVectorizingCopyWithAssumedAlignmentILi128EEENS4_14SM90_TMA_STOREES2R_S2T_S2T_EEEvvEEEEvNT_6ParamsE,"aw",@nobits
	.sectionflags	@""
	.align	16
	.zero		1024


//--------------------- .nv.shared.reserved.0     --------------------------
	.section	.nv.shared.reserved.0,"aw",@nobits
	.weak		__nv_reservedSMEM_offset_0_alias
	.size		__nv_reservedSMEM_offset_0_alias, 0, 64
	.other		__nv_reservedSMEM_offset_0_alias,@"STO_CUDA_RESERVED_SHARED STV_DEFAULT"
__nv_reservedSMEM_offset_0_alias:
	.zero		0
.nv.shared.reserved.0:
	.zero		64
	.weak		__nv_reservedSMEM_tcgen05_partition
	.type		__nv_reservedSMEM_tcgen05_partition,@object
	.size		__nv_reservedSMEM_tcgen05_partition,(.L_0 - __nv_reservedSMEM_tcgen05_partition)
__nv_reservedSMEM_tcgen05_partition:
	.zero		32
.L_0:


//--------------------- .nv.global                --------------------------
	.section	.nv.global,"aw",@nobits
.nv.global:
	.type		_ZN39_INTERNAL_bef98839_4_k_cu_c0b93738_26224cute1_E,@object
	.size		_ZN39_INTERNAL_bef98839_4_k_cu_c0b93738_26224cute1_E,(_ZN39_INTERNAL_bef98839_4_k_cu_c0b93738_26224cuda3std3__45__cpo6cbeginE - _ZN39_INTERNAL_bef98839_4_k_cu_c0b93738_26224cute1_E)
_ZN39_INTERNAL_bef98839_4_k_cu_c0b93738_26224cute1_E:
	.zero		1
	.type		_ZN39_INTERNAL_bef98839_4_k_cu_c0b93738_26224cuda3std3__45__cpo6cbeginE,@object
	.size		_ZN39_INTERNAL_bef98839_4_k_cu_c0b93738_26224cuda3std3__45__cpo6cbeginE,(_ZN39_INTERNAL_bef98839_4_k_cu_c0b93738_26224cuda3std3__48in_placeE - _ZN39_INTERNAL_bef98839_4_k_cu_c0b93738_26224cuda3std3__45__cpo6cbeginE)
_ZN39_INTERNAL_bef98839_4_k_cu_c0b93738_26224cuda3std3__45__cpo6cbeginE:
	.zero		1
	.type		_ZN39_INTERNAL_bef98839_4_k_cu_c0b93738_26224cuda3std3__48in_placeE,@object
	.size		_ZN39_INTERNAL_bef98839_4_k_cu_c0b93738_26224cuda3std3__48in_placeE,(_ZN39_INTERNAL_bef98839_4_k_cu_c0b93738_26224cuda3std6ranges3__45__cpo9iter_moveE - _ZN39_INTERNAL_bef98839_4_k_cu_c0b93738_26224cuda3std3__48in_placeE)
_ZN39_INTERNAL_bef98839_4_k_cu_c0b93738_26224cuda3std3__48in_placeE:
	.zero		1
	.type		_ZN39_INTERNAL_bef98839_4_k_cu_c0b93738_26224cuda3std6ranges3__45__cpo9iter_moveE,@object
	.size		_ZN39_INTERNAL_bef98839_4_k_cu_c0b93738_26224cuda3std6ranges3__45__cpo9iter_moveE,(_ZN39_INTERNAL_bef98839_4_k_cu_c0b93738_26224cuda3std3__45__cpo5beginE - _ZN39_INTERNAL_bef98839_4_k_cu_c0b93738_26224cuda3std6ranges3__45__cpo9iter_moveE)
_ZN39_INTERNAL_bef98839_4_k_cu_c0b93738_26224cuda3std6ranges3__45__cpo9iter_moveE:
	.zero		1
	.type		_ZN39_INTERNAL_bef98839_4_k_cu_c0b93738_26224cuda3std3__45__cpo5beginE,@object
	.size		_ZN39_INTERNAL_bef98839_4_k_cu_c0b93738_26224cuda3std3__45__cpo5beginE,(_ZN39_INTERNAL_bef98839_4_k_cu_c0b93738_26224cuda3std3__441_GLOBAL__N__bef98839_4_k_cu_c0b93738_26226ignoreE - _ZN39_INTERNAL_bef98839_4_k_cu_c0b93738_26224cuda3std3__45__cpo5beginE)
_ZN39_INTERNAL_bef98839_4_k_cu_c0b93738_26224cuda3std3__45__cpo5beginE:
	.zero		1
	.type		_ZN39_INTERNAL_bef98839_4_k_cu_c0b93738_26224cuda3std3__441_GLOBAL__N__bef98839_4_k_cu_c0b93738_26226ignoreE,@object
	.size		_ZN39_INTERNAL_bef98839_4_k_cu_c0b93738_26224cuda3std3__441_GLOBAL__N__bef98839_4_k_cu_c0b93738_26226ignoreE,(_ZN39_INTERNAL_bef98839_4_k_cu_c0b93738_26224cute7productE - _ZN39_INTERNAL_bef98839_4_k_cu_c0b93738_26224cuda3std3__441_GLOBAL__N__bef98839_4_k_cu_c0b93738_26226ignoreE)
_ZN39_INTERNAL_bef98839_4_k_cu_c0b93738_26224cuda3std3__441_GLOBAL__N__bef98839_4_k_cu_c0b93738_26226ignoreE:
	.zero		1
	.type		_ZN39_INTERNAL_bef98839_4_k_cu_c0b93738_26224cute7productE,@object
	.size		_ZN39_INTERNAL_bef98839_4_k_cu_c0b93738_26224cute7productE,(_ZN39_INTERNAL_bef98839_4_k_cu_c0b93738_26224cuda3std3__45__cpo3endE - _ZN39_INTERNAL_bef98839_4_k_cu_c0b93738_26224cute7productE)
_ZN39_INTERNAL_bef98839_4_k_cu_c0b93738_26224cute7productE:
	.zero		1
	.type		_ZN39_INTERNAL_bef98839_4_k_cu_c0b93738_26224cuda3std3__45__cpo3endE,@object
	.size		_ZN39_INTERNAL_bef98839_4_k_cu_c0b93738_26224cuda3std3__45__cpo3endE,(_ZN39_INTERNAL_bef98839_4_k_cu_c0b93738_26224cuda3std3__419piecewise_constructE - _ZN39_INTERNAL_bef98839_4_k_cu_c0b93738_26224cuda3std3__45__cpo3endE)
_ZN39_INTERNAL_bef98839_4_k_cu_c0b93738_26224cuda3std3__45__cpo3endE:
	.zero		1
	.type		_ZN39_INTERNAL_bef98839_4_k_cu_c0b93738_26224cuda3std3__419piecewise_constructE,@object
	.size		_ZN39_INTERNAL_bef98839_4_k_cu_c0b93738_26224cuda3std3__419piecewise_constructE,(_ZN39_INTERNAL_bef98839_4_k_cu_c0b93738_26224cuda3std3__45__cpo4cendE - _ZN39_INTERNAL_bef98839_4_k_cu_c0b93738_26224cuda3std3__419piecewise_constructE)
_ZN39_INTERNAL_bef98839_4_k_cu_c0b93738_26224cuda3std3__419piecewise_constructE:
	.zero		1
	.type		_ZN39_INTERNAL_bef98839_4_k_cu_c0b93738_26224cuda3std3__45__cpo4cendE,@object
	.size		_ZN39_INTERNAL_bef98839_4_k_cu_c0b93738_26224cuda3std3__45__cpo4cendE,(_ZN39_INTERNAL_bef98839_4_k_cu_c0b93738_26224cuda3std6ranges3__45__cpo4swapE - _ZN39_INTERNAL_bef98839_4_k_cu_c0b93738_26224cuda3std3__45__cpo4cendE)
_ZN39_INTERNAL_bef98839_4_k_cu_c0b93738_26224cuda3std3__45__cpo4cendE:
	.zero		1
	.type		_ZN39_INTERNAL_bef98839_4_k_cu_c0b93738_26224cuda3std6ranges3__45__cpo4swapE,@object
	.size		_ZN39_INTERNAL_bef98839_4_k_cu_c0b93738_26224cuda3std6ranges3__45__cpo4swapE,(.L_10 - _ZN39_INTERNAL_bef98839_4_k_cu_c0b93738_26224cuda3std6ranges3__45__cpo4swapE)
_ZN39_INTERNAL_bef98839_4_k_cu_c0b93738_26224cuda3std6ranges3__45__cpo4swapE:
	.zero		1
.L_10:


//--------------------- .nv.constant0._ZN7cutlass13device_kernelINS_4gemm6kernel13GemmUniversalIN4cute5tupleIJiiiiEEENS1_10collective13CollectiveMmaINS1_41MainloopSm100TmaUmmaWarpSpecializedSparseILi6ELi2ELi2ENS5_IJNS4_1CILi1EEENSA_ILi2EEESB_EEEEENS5_IJNSA_ILi128EEESF_SF_EEENS_12float_e4m3_tENS5_IJNS4_6LayoutINS5_IJiNS5_IJSC_iEEEiEEENS5_IJlNS5_IJSB_SC_EEElEEEEENSI_INS5_IJNS5_IJSF_iEEESO_iEEENS5_IJNS5_IJSF_NSA_ILi16384EEEEEENS5_IJSB_lEEElEEEEEEEESH_NS5_IJlSB_lEEENS4_8TiledMMAINS4_8MMA_AtomIJNS4_26SM100_MMA_F8F6F4_SS_SPARSEISH_SH_fLi128ELi128ELNS4_4UMMA5MajorE0ELS11_0ELNS10_7ScaleInE0ELS12_0EEEEEENSI_INS5_IJSB_SB_SB_EEENS5_IJNSA_ILi0EEES16_S16_EEEEENS5_IJNS4_10UnderscoreES19_S19_EEEEENS4_23SM90_TMA_LOAD_MULTICASTENS4_14ComposedLayoutINS4_7SwizzleILi2ELi4ELi3EEENS4_25smem_sparse_ptr_flag_bitsILi2ELi8EEENSI_INS5_IJNS5_IJSB_NSA_ILi8EEEEEENS5_IJSC_NSA_ILi64EEEEEEEEENS5_IJNS5_IJS16_SF_EEESL_EEEEEEEvNS4_8identityENS4_13SM90_TMA_LOADENS1D_INS1E_ILi3ELi4ELi3EEENS4_18smem_ptr_flag_bitsILi8EEENSI_INS5_IJS1I_SF_EEENS5_IJSF_SB_EEEEEEEvS1R_EENS_8epilogue10collective18CollectiveEpilogueINS21_23Sm100TmaWarpSpecializedILi4ELi2ELi32ELb1ELb0EEEJSG_NS5_IJNSI_ISF_SB_EENSI_INSA_ILi32EEESB_EEEEEfNS5_IJSB_llEEEfS2A_NS21_6fusion15FusionCallbacksIS25_NS2B_17LinearCombinationIffffLNS_15FloatRoundStyleE2EEESG_S29_JEEENS4_5SM1004TMEM4LOAD26SM100_TMEM_LOAD_32dp32b32xES1S_NS1D_INS1E_ILi2ELi5ELi2EEENS1U_ILi32EEENSI_INS5_IJS27_NSA_ILi4EEEEEENS5_IJSB_S27_EEEEEEENS4_39AutoVectorizingCopyWithAssumedAlignmentILi128EEENS4_14SM90_TMA_STOREES2R_S2T_S2T_EEEvvEEEEvNT_6ParamsE --------------------------
	.section	.nv.constant0._ZN7cutlass13device_kernelINS_4gemm6kernel13GemmUniversalIN4cute5tupleIJiiiiEEENS1_10collective13CollectiveMmaINS1_41MainloopSm100TmaUmmaWarpSpecializedSparseILi6ELi2ELi2ENS5_IJNS4_1CILi1EEENSA_ILi2EEESB_EEEEENS5_IJNSA_ILi128EEESF_SF_EEENS_12float_e4m3_tENS5_IJNS4_6LayoutINS5_IJiNS5_IJSC_iEEEiEEENS5_IJlNS5_IJSB_SC_EEElEEEEENSI_INS5_IJNS5_IJSF_iEEESO_iEEENS5_IJNS5_IJSF_NSA_ILi16384EEEEEENS5_IJSB_lEEElEEEEEEEESH_NS5_IJlSB_lEEENS4_8TiledMMAINS4_8MMA_AtomIJNS4_26SM100_MMA_F8F6F4_SS_SPARSEISH_SH_fLi128ELi128ELNS4_4UMMA5MajorE0ELS11_0ELNS10_7ScaleInE0ELS12_0EEEEEENSI_INS5_IJSB_SB_SB_EEENS5_IJNSA_ILi0EEES16_S16_EEEEENS5_IJNS4_10UnderscoreES19_S19_EEEEENS4_23SM90_TMA_LOAD_MULTICASTENS4_14ComposedLayoutINS4_7SwizzleILi2ELi4ELi3EEENS4_25smem_sparse_ptr_flag_bitsILi2ELi8EEENSI_INS5_IJNS5_IJSB_NSA_ILi8EEEEEENS5_IJSC_NSA_ILi64EEEEEEEEENS5_IJNS5_IJS16_SF_EEESL_EEEEEEEvNS4_8identityENS4_13SM90_TMA_LOADENS1D_INS1E_ILi3ELi4ELi3EEENS4_18smem_ptr_flag_bitsILi8EEENSI_INS5_IJS1I_SF_EEENS5_IJSF_SB_EEEEEEEvS1R_EENS_8epilogue10collective18CollectiveEpilogueINS21_23Sm100TmaWarpSpecializedILi4ELi2ELi32ELb1ELb0EEEJSG_NS5_IJNSI_ISF_SB_EENSI_INSA_ILi32EEESB_EEEEEfNS5_IJSB_llEEEfS2A_NS21_6fusion15FusionCallbacksIS25_NS2B_17LinearCombinationIffffLNS_15FloatRoundStyleE2EEESG_S29_JEEENS4_5SM1004TMEM4LOAD26SM100_TMEM_LOAD_32dp32b32xES1S_NS1D_INS1E_ILi2ELi5ELi2EEENS1U_ILi32EEENSI_INS5_IJS27_NSA_ILi4EEEEEENS5_IJSB_S27_EEEEEEENS4_39AutoVectorizingCopyWithAssumedAlignmentILi128EEENS4_14SM90_TMA_STOREES2R_S2T_S2T_EEEvvEEEEvNT_6ParamsE,"a",@progbits
	.sectionflags	@""
	.align	4
.nv.constant0._ZN7cutlass13device_kernelINS_4gemm6kernel13GemmUniversalIN4cute5tupleIJiiiiEEENS1_10collective13CollectiveMmaINS1_41MainloopSm100TmaUmmaWarpSpecializedSparseILi6ELi2ELi2ENS5_IJNS4_1CILi1EEENSA_ILi2EEESB_EEEEENS5_IJNSA_ILi128EEESF_SF_EEENS_12float_e4m3_tENS5_IJNS4_6LayoutINS5_IJiNS5_IJSC_iEEEiEEENS5_IJlNS5_IJSB_SC_EEElEEEEENSI_INS5_IJNS5_IJSF_iEEESO_iEEENS5_IJNS5_IJSF_NSA_ILi16384EEEEEENS5_IJSB_lEEElEEEEEEEESH_NS5_IJlSB_lEEENS4_8TiledMMAINS4_8MMA_AtomIJNS4_26SM100_MMA_F8F6F4_SS_SPARSEISH_SH_fLi128ELi128ELNS4_4UMMA5MajorE0ELS11_0ELNS10_7ScaleInE0ELS12_0EEEEEENSI_INS5_IJSB_SB_SB_EEENS5_IJNSA_ILi0EEES16_S16_EEEEENS5_IJNS4_10UnderscoreES19_S19_EEEEENS4_23SM90_TMA_LOAD_MULTICASTENS4_14ComposedLayoutINS4_7SwizzleILi2ELi4ELi3EEENS4_25smem_sparse_ptr_flag_bitsILi2ELi8EEENSI_INS5_IJNS5_IJSB_NSA_ILi8EEEEEENS5_IJSC_NSA_ILi64EEEEEEEEENS5_IJNS5_IJS16_SF_EEESL_EEEEEEEvNS4_8identityENS4_13SM90_TMA_LOADENS1D_INS1E_ILi3ELi4ELi3EEENS4_18smem_ptr_flag_bitsILi8EEENSI_INS5_IJS1I_SF_EEENS5_IJSF_SB_EEEEEEEvS1R_EENS_8epilogue10collective18CollectiveEpilogueINS21_23Sm100TmaWarpSpecializedILi4ELi2ELi32ELb1ELb0EEEJSG_NS5_IJNSI_ISF_SB_EENSI_INSA_ILi32EEESB_EEEEEfNS5_IJSB_llEEEfS2A_NS21_6fusion15FusionCallbacksIS25_NS2B_17LinearCombinationIffffLNS_15FloatRoundStyleE2EEESG_S29_JEEENS4_5SM1004TMEM4LOAD26SM100_TMEM_LOAD_32dp32b32xES1S_NS1D_INS1E_ILi2ELi5ELi2EEENS1U_ILi32EEENSI_INS5_IJS27_NSA_ILi4EEEEEENS5_IJSB_S27_EEEEEEENS4_39AutoVectorizingCopyWithAssumedAlignmentILi128EEENS4_14SM90_TMA_STOREES2R_S2T_S2T_EEEvvEEEEvNT_6ParamsE:
	.zero		3456


//--------------------- SYMBOLS --------------------------

	.type		.nv.reservedSmem.offset0,@object
	.size		.nv.reservedSmem.offset0,0x4
	.type		.nv.reservedSmem.cap,@object
	.size		.nv.reservedSmem.cap,0x4
	.type		__assertfail,@function
